//
// Generated by NVIDIA NVVM Compiler
//
// Compiler Build ID: CL-36424714
// Cuda compilation tools, release 13.0, V13.0.88
// Based on NVVM 20.0.0
//

.version 9.0
.target sm_100
.address_size 64

	// .globl	_Z19gather_kernel_float12KernelParamsPKfPKlPf
.global .align 1 .b8 _ZN34_INTERNAL_2195e768_4_k_cu_083191324cuda3std3__45__cpo5beginE[1];
.global .align 1 .b8 _ZN34_INTERNAL_2195e768_4_k_cu_083191324cuda3std3__45__cpo3endE[1];
.global .align 1 .b8 _ZN34_INTERNAL_2195e768_4_k_cu_083191324cuda3std3__45__cpo6cbeginE[1];
.global .align 1 .b8 _ZN34_INTERNAL_2195e768_4_k_cu_083191324cuda3std3__45__cpo4cendE[1];
.global .align 1 .b8 _ZN34_INTERNAL_2195e768_4_k_cu_083191324cuda3std3__45__cpo6rbeginE[1];
.global .align 1 .b8 _ZN34_INTERNAL_2195e768_4_k_cu_083191324cuda3std3__45__cpo4rendE[1];
.global .align 1 .b8 _ZN34_INTERNAL_2195e768_4_k_cu_083191324cuda3std3__45__cpo7crbeginE[1];
.global .align 1 .b8 _ZN34_INTERNAL_2195e768_4_k_cu_083191324cuda3std3__45__cpo5crendE[1];
.global .align 1 .b8 _ZN34_INTERNAL_2195e768_4_k_cu_083191324cuda3std3__436_GLOBAL__N__2195e768_4_k_cu_083191326ignoreE[1];
.global .align 1 .b8 _ZN34_INTERNAL_2195e768_4_k_cu_083191324cuda3std3__419piecewise_constructE[1];
.global .align 1 .b8 _ZN34_INTERNAL_2195e768_4_k_cu_083191324cuda3std3__48in_placeE[1];
.global .align 1 .b8 _ZN34_INTERNAL_2195e768_4_k_cu_083191324cuda3std3__420unreachable_sentinelE[1];
.global .align 1 .b8 _ZN34_INTERNAL_2195e768_4_k_cu_083191324cuda3std3__47nulloptE[1];
.global .align 1 .b8 _ZN34_INTERNAL_2195e768_4_k_cu_083191324cuda3std3__48unexpectE[1];
.global .align 1 .b8 _ZN34_INTERNAL_2195e768_4_k_cu_083191324cuda3std6ranges3__45__cpo4swapE[1];
.global .align 1 .b8 _ZN34_INTERNAL_2195e768_4_k_cu_083191324cuda3std6ranges3__45__cpo9iter_moveE[1];
.global .align 1 .b8 _ZN34_INTERNAL_2195e768_4_k_cu_083191324cuda3std6ranges3__45__cpo5beginE[1];
.global .align 1 .b8 _ZN34_INTERNAL_2195e768_4_k_cu_083191324cuda3std6ranges3__45__cpo3endE[1];
.global .align 1 .b8 _ZN34_INTERNAL_2195e768_4_k_cu_083191324cuda3std6ranges3__45__cpo6cbeginE[1];
.global .align 1 .b8 _ZN34_INTERNAL_2195e768_4_k_cu_083191324cuda3std6ranges3__45__cpo4cendE[1];
.global .align 1 .b8 _ZN34_INTERNAL_2195e768_4_k_cu_083191324cuda3std6ranges3__45__cpo7advanceE[1];
.global .align 1 .b8 _ZN34_INTERNAL_2195e768_4_k_cu_083191324cuda3std6ranges3__45__cpo9iter_swapE[1];
.global .align 1 .b8 _ZN34_INTERNAL_2195e768_4_k_cu_083191324cuda3std6ranges3__45__cpo4nextE[1];
.global .align 1 .b8 _ZN34_INTERNAL_2195e768_4_k_cu_083191324cuda3std6ranges3__45__cpo4prevE[1];
.global .align 1 .b8 _ZN34_INTERNAL_2195e768_4_k_cu_083191324cuda3std6ranges3__45__cpo4dataE[1];
.global .align 1 .b8 _ZN34_INTERNAL_2195e768_4_k_cu_083191324cuda3std6ranges3__45__cpo5cdataE[1];
.global .align 1 .b8 _ZN34_INTERNAL_2195e768_4_k_cu_083191324cuda3std6ranges3__45__cpo4sizeE[1];
.global .align 1 .b8 _ZN34_INTERNAL_2195e768_4_k_cu_083191324cuda3std6ranges3__45__cpo5ssizeE[1];
.global .align 1 .b8 _ZN34_INTERNAL_2195e768_4_k_cu_083191324cuda3std6ranges3__45__cpo8distanceE[1];
.global .align 1 .b8 _ZN34_INTERNAL_2195e768_4_k_cu_083191326thrust24THRUST_300001_SM_1000_NS6system6detail10sequential3seqE[1];
.global .align 1 .b8 _ZN34_INTERNAL_2195e768_4_k_cu_083191326thrust24THRUST_300001_SM_1000_NS12placeholders2_1E[1];
.global .align 1 .b8 _ZN34_INTERNAL_2195e768_4_k_cu_083191326thrust24THRUST_300001_SM_1000_NS12placeholders2_2E[1];
.global .align 1 .b8 _ZN34_INTERNAL_2195e768_4_k_cu_083191326thrust24THRUST_300001_SM_1000_NS12placeholders2_3E[1];
.global .align 1 .b8 _ZN34_INTERNAL_2195e768_4_k_cu_083191326thrust24THRUST_300001_SM_1000_NS12placeholders2_4E[1];
.global .align 1 .b8 _ZN34_INTERNAL_2195e768_4_k_cu_083191326thrust24THRUST_300001_SM_1000_NS12placeholders2_5E[1];
.global .align 1 .b8 _ZN34_INTERNAL_2195e768_4_k_cu_083191326thrust24THRUST_300001_SM_1000_NS12placeholders2_6E[1];
.global .align 1 .b8 _ZN34_INTERNAL_2195e768_4_k_cu_083191326thrust24THRUST_300001_SM_1000_NS12placeholders2_7E[1];
.global .align 1 .b8 _ZN34_INTERNAL_2195e768_4_k_cu_083191326thrust24THRUST_300001_SM_1000_NS12placeholders2_8E[1];
.global .align 1 .b8 _ZN34_INTERNAL_2195e768_4_k_cu_083191326thrust24THRUST_300001_SM_1000_NS12placeholders2_9E[1];
.global .align 1 .b8 _ZN34_INTERNAL_2195e768_4_k_cu_083191326thrust24THRUST_300001_SM_1000_NS12placeholders3_10E[1];

.visible .entry _Z19gather_kernel_float12KernelParamsPKfPKlPf(
	.param .align 8 .b8 _Z19gather_kernel_float12KernelParamsPKfPKlPf_param_0[40],
	.param .u64 .ptr .align 1 _Z19gather_kernel_float12KernelParamsPKfPKlPf_param_1,
	.param .u64 .ptr .align 1 _Z19gather_kernel_float12KernelParamsPKfPKlPf_param_2,
	.param .u64 .ptr .align 1 _Z19gather_kernel_float12KernelParamsPKfPKlPf_param_3
)
{
	.reg .pred 	%p<9>;
	.reg .b32 	%r<31>;
	.reg .b32 	%f<4>;
	.reg .b64 	%rd<87>;

	ld.param.u64 	%rd3, [_Z19gather_kernel_float12KernelParamsPKfPKlPf_param_0+16];
	ld.param.u64 	%rd4, [_Z19gather_kernel_float12KernelParamsPKfPKlPf_param_0+24];
	ld.param.u64 	%rd5, [_Z19gather_kernel_float12KernelParamsPKfPKlPf_param_0+32];
	ld.param.u64 	%rd38, [_Z19gather_kernel_float12KernelParamsPKfPKlPf_param_0+8];
	ld.param.u64 	%rd39, [_Z19gather_kernel_float12KernelParamsPKfPKlPf_param_0];
	ld.param.u64 	%rd40, [_Z19gather_kernel_float12KernelParamsPKfPKlPf_param_1];
	ld.param.u64 	%rd37, [_Z19gather_kernel_float12KernelParamsPKfPKlPf_param_2];
	ld.param.u64 	%rd41, [_Z19gather_kernel_float12KernelParamsPKfPKlPf_param_3];
	cvta.to.global.u64 	%rd1, %rd41;
	cvta.to.global.u64 	%rd2, %rd40;
	add.s64 	%rd42, %rd39, -1;
	setp.eq.s64 	%p1, %rd38, %rd42;
	@%p1 bra 	$L__BB0_12;
	mov.u32 	%r1, %ctaid.x;
	mov.u32 	%r2, %ntid.x;
	mov.u32 	%r3, %tid.x;
	mad.lo.s32 	%r4, %r1, %r2, %r3;
	cvt.u64.u32 	%rd6, %r4;
	mul.lo.s64 	%rd7, %rd5, %rd4;
	shr.u64 	%rd43, %rd7, 63;
	add.s64 	%rd44, %rd7, %rd43;
	shr.s64 	%rd45, %rd44, 1;
	setp.le.s64 	%p2, %rd45, %rd6;
	@%p2 bra 	$L__BB0_22;
	shl.b64 	%rd8, %rd6, 1;
	or.b64  	%rd46, %rd8, %rd4;
	and.b64  	%rd47, %rd46, -4294967296;
	setp.ne.s64 	%p3, %rd47, 0;
	@%p3 bra 	$L__BB0_4;
	cvt.u32.u64 	%r5, %rd4;
	cvt.u32.u64 	%r6, %rd8;
	div.u32 	%r7, %r6, %r5;
	mul.lo.s32 	%r8, %r7, %r5;
	sub.s32 	%r9, %r6, %r8;
	cvt.u64.u32 	%rd79, %r7;
	cvt.u64.u32 	%rd80, %r9;
	bra.uni 	$L__BB0_5;
$L__BB0_4:
	div.s64 	%rd79, %rd8, %rd4;
	mul.lo.s64 	%rd48, %rd79, %rd4;
	sub.s64 	%rd80, %rd8, %rd48;
$L__BB0_5:
	or.b64  	%rd49, %rd79, %rd5;
	and.b64  	%rd50, %rd49, -4294967296;
	setp.ne.s64 	%p4, %rd50, 0;
	@%p4 bra 	$L__BB0_7;
	cvt.u32.u64 	%r10, %rd5;
	cvt.u32.u64 	%r11, %rd79;
	rem.u32 	%r12, %r11, %r10;
	cvt.u64.u32 	%rd81, %r12;
	bra.uni 	$L__BB0_8;
$L__BB0_7:
	rem.s64 	%rd81, %rd79, %rd5;
$L__BB0_8:
	shl.b64 	%rd53, %rd81, 3;
	add.s64 	%rd52, %rd37, %rd53;
	// begin inline asm
	ld.global.nc.s64 %rd51, [%rd52];
	// end inline asm
	or.b64  	%rd54, %rd8, %rd7;
	and.b64  	%rd55, %rd54, -4294967296;
	setp.ne.s64 	%p5, %rd55, 0;
	@%p5 bra 	$L__BB0_10;
	cvt.u32.u64 	%r13, %rd7;
	cvt.u32.u64 	%r14, %rd8;
	div.u32 	%r15, %r14, %r13;
	cvt.u64.u32 	%rd82, %r15;
	bra.uni 	$L__BB0_11;
$L__BB0_10:
	div.s64 	%rd82, %rd8, %rd7;
$L__BB0_11:
	mad.lo.s64 	%rd56, %rd82, %rd3, %rd51;
	mad.lo.s64 	%rd57, %rd56, %rd4, %rd80;
	shl.b64 	%rd58, %rd6, 3;
	add.s64 	%rd59, %rd1, %rd58;
	shr.u64 	%rd60, %rd57, 63;
	add.s64 	%rd61, %rd57, %rd60;
	shl.b64 	%rd62, %rd61, 2;
	and.b64  	%rd63, %rd62, -8;
	add.s64 	%rd64, %rd2, %rd63;
	ld.global.nc.v2.f32 	{%f1, %f2}, [%rd64];
	st.global.v2.f32 	[%rd59], {%f1, %f2};
	bra.uni 	$L__BB0_22;
$L__BB0_12:
	mov.u32 	%r16, %ctaid.x;
	mov.u32 	%r17, %ntid.x;
	mov.u32 	%r18, %tid.x;
	mad.lo.s32 	%r19, %r16, %r17, %r18;
	cvt.u64.u32 	%rd22, %r19;
	and.b64  	%rd65, %rd4, -4294967296;
	setp.ne.s64 	%p6, %rd65, 0;
	@%p6 bra 	$L__BB0_14;
	cvt.u32.u64 	%r20, %rd4;
	cvt.u32.u64 	%r21, %rd22;
	div.u32 	%r22, %r21, %r20;
	mul.lo.s32 	%r23, %r22, %r20;
	sub.s32 	%r24, %r21, %r23;
	cvt.u64.u32 	%rd83, %r22;
	cvt.u64.u32 	%rd84, %r24;
	bra.uni 	$L__BB0_15;
$L__BB0_14:
	div.s64 	%rd83, %rd22, %rd4;
	mul.lo.s64 	%rd66, %rd83, %rd4;
	sub.s64 	%rd84, %rd22, %rd66;
$L__BB0_15:
	or.b64  	%rd67, %rd83, %rd5;
	and.b64  	%rd68, %rd67, -4294967296;
	setp.ne.s64 	%p7, %rd68, 0;
	@%p7 bra 	$L__BB0_17;
	cvt.u32.u64 	%r25, %rd5;
	cvt.u32.u64 	%r26, %rd83;
	rem.u32 	%r27, %r26, %r25;
	cvt.u64.u32 	%rd85, %r27;
	bra.uni 	$L__BB0_18;
$L__BB0_17:
	rem.s64 	%rd85, %rd83, %rd5;
$L__BB0_18:
	shl.b64 	%rd71, %rd85, 3;
	add.s64 	%rd70, %rd37, %rd71;
	// begin inline asm
	ld.global.nc.s64 %rd69, [%rd70];
	// end inline asm
	mul.lo.s64 	%rd33, %rd5, %rd4;
	and.b64  	%rd72, %rd33, -4294967296;
	setp.ne.s64 	%p8, %rd72, 0;
	@%p8 bra 	$L__BB0_20;
	cvt.u32.u64 	%r28, %rd33;
	cvt.u32.u64 	%r29, %rd22;
	div.u32 	%r30, %r29, %r28;
	cvt.u64.u32 	%rd86, %r30;
	bra.uni 	$L__BB0_21;
$L__BB0_20:
	div.s64 	%rd86, %rd22, %rd33;
$L__BB0_21:
	mad.lo.s64 	%rd73, %rd86, %rd3, %rd69;
	mad.lo.s64 	%rd74, %rd73, %rd4, %rd84;
	shl.b64 	%rd75, %rd74, 2;
	add.s64 	%rd76, %rd2, %rd75;
	ld.global.nc.f32 	%f3, [%rd76];
	shl.b64 	%rd77, %rd22, 2;
	add.s64 	%rd78, %rd1, %rd77;
	st.global.f32 	[%rd78], %f3;
$L__BB0_22:
	ret;

}
	// .globl	_Z18gather_kernel_half12KernelParamsPK6__halfPKlPS0_
.visible .entry _Z18gather_kernel_half12KernelParamsPK6__halfPKlPS0_(
	.param .align 8 .b8 _Z18gather_kernel_half12KernelParamsPK6__halfPKlPS0__param_0[40],
	.param .u64 .ptr .align 1 _Z18gather_kernel_half12KernelParamsPK6__halfPKlPS0__param_1,
	.param .u64 .ptr .align 1 _Z18gather_kernel_half12KernelParamsPK6__halfPKlPS0__param_2,
	.param .u64 .ptr .align 1 _Z18gather_kernel_half12KernelParamsPK6__halfPKlPS0__param_3
)
{
	.reg .pred 	%p<9>;
	.reg .b16 	%rs<2>;
	.reg .b32 	%r<32>;
	.reg .b64 	%rd<87>;

	ld.param.u64 	%rd3, [_Z18gather_kernel_half12KernelParamsPK6__halfPKlPS0__param_0+16];
	ld.param.u64 	%rd4, [_Z18gather_kernel_half12KernelParamsPK6__halfPKlPS0__param_0+24];
	ld.param.u64 	%rd5, [_Z18gather_kernel_half12KernelParamsPK6__halfPKlPS0__param_0+32];
	ld.param.u64 	%rd38, [_Z18gather_kernel_half12KernelParamsPK6__halfPKlPS0__param_0+8];
	ld.param.u64 	%rd39, [_Z18gather_kernel_half12KernelParamsPK6__halfPKlPS0__param_0];
	ld.param.u64 	%rd40, [_Z18gather_kernel_half12KernelParamsPK6__halfPKlPS0__param_1];
	ld.param.u64 	%rd37, [_Z18gather_kernel_half12KernelParamsPK6__halfPKlPS0__param_2];
	ld.param.u64 	%rd41, [_Z18gather_kernel_half12KernelParamsPK6__halfPKlPS0__param_3];
	cvta.to.global.u64 	%rd1, %rd41;
	cvta.to.global.u64 	%rd2, %rd40;
	add.s64 	%rd42, %rd39, -1;
	setp.eq.s64 	%p1, %rd38, %rd42;
	@%p1 bra 	$L__BB1_12;
	mov.u32 	%r1, %ctaid.x;
	mov.u32 	%r2, %ntid.x;
	mov.u32 	%r3, %tid.x;
	mad.lo.s32 	%r4, %r1, %r2, %r3;
	cvt.u64.u32 	%rd6, %r4;
	mul.lo.s64 	%rd7, %rd5, %rd4;
	shr.u64 	%rd43, %rd7, 63;
	add.s64 	%rd44, %rd7, %rd43;
	shr.s64 	%rd45, %rd44, 1;
	setp.le.s64 	%p2, %rd45, %rd6;
	@%p2 bra 	$L__BB1_22;
	shl.b64 	%rd8, %rd6, 1;
	or.b64  	%rd46, %rd8, %rd4;
	and.b64  	%rd47, %rd46, -4294967296;
	setp.ne.s64 	%p3, %rd47, 0;
	@%p3 bra 	$L__BB1_4;
	cvt.u32.u64 	%r5, %rd4;
	cvt.u32.u64 	%r6, %rd8;
	div.u32 	%r7, %r6, %r5;
	mul.lo.s32 	%r8, %r7, %r5;
	sub.s32 	%r9, %r6, %r8;
	cvt.u64.u32 	%rd79, %r7;
	cvt.u64.u32 	%rd80, %r9;
	bra.uni 	$L__BB1_5;
$L__BB1_4:
	div.s64 	%rd79, %rd8, %rd4;
	mul.lo.s64 	%rd48, %rd79, %rd4;
	sub.s64 	%rd80, %rd8, %rd48;
$L__BB1_5:
	or.b64  	%rd49, %rd79, %rd5;
	and.b64  	%rd50, %rd49, -4294967296;
	setp.ne.s64 	%p4, %rd50, 0;
	@%p4 bra 	$L__BB1_7;
	cvt.u32.u64 	%r10, %rd5;
	cvt.u32.u64 	%r11, %rd79;
	rem.u32 	%r12, %r11, %r10;
	cvt.u64.u32 	%rd81, %r12;
	bra.uni 	$L__BB1_8;
$L__BB1_7:
	rem.s64 	%rd81, %rd79, %rd5;
$L__BB1_8:
	shl.b64 	%rd53, %rd81, 3;
	add.s64 	%rd52, %rd37, %rd53;
	// begin inline asm
	ld.global.nc.s64 %rd51, [%rd52];
	// end inline asm
	or.b64  	%rd54, %rd8, %rd7;
	and.b64  	%rd55, %rd54, -4294967296;
	setp.ne.s64 	%p5, %rd55, 0;
	@%p5 bra 	$L__BB1_10;
	cvt.u32.u64 	%r13, %rd7;
	cvt.u32.u64 	%r14, %rd8;
	div.u32 	%r15, %r14, %r13;
	cvt.u64.u32 	%rd82, %r15;
	bra.uni 	$L__BB1_11;
$L__BB1_10:
	div.s64 	%rd82, %rd8, %rd7;
$L__BB1_11:
	mad.lo.s64 	%rd56, %rd82, %rd3, %rd51;
	mad.lo.s64 	%rd57, %rd56, %rd4, %rd80;
	shl.b64 	%rd58, %rd6, 2;
	add.s64 	%rd59, %rd1, %rd58;
	shr.u64 	%rd60, %rd57, 63;
	add.s64 	%rd61, %rd57, %rd60;
	shl.b64 	%rd62, %rd61, 1;
	and.b64  	%rd63, %rd62, -4;
	add.s64 	%rd64, %rd2, %rd63;
	ld.global.nc.u32 	%r16, [%rd64];
	st.global.u32 	[%rd59], %r16;
	bra.uni 	$L__BB1_22;
$L__BB1_12:
	mov.u32 	%r17, %ctaid.x;
	mov.u32 	%r18, %ntid.x;
	mov.u32 	%r19, %tid.x;
	mad.lo.s32 	%r20, %r17, %r18, %r19;
	cvt.u64.u32 	%rd22, %r20;
	and.b64  	%rd65, %rd4, -4294967296;
	setp.ne.s64 	%p6, %rd65, 0;
	@%p6 bra 	$L__BB1_14;
	cvt.u32.u64 	%r21, %rd4;
	cvt.u32.u64 	%r22, %rd22;
	div.u32 	%r23, %r22, %r21;
	mul.lo.s32 	%r24, %r23, %r21;
	sub.s32 	%r25, %r22, %r24;
	cvt.u64.u32 	%rd83, %r23;
	cvt.u64.u32 	%rd84, %r25;
	bra.uni 	$L__BB1_15;
$L__BB1_14:
	div.s64 	%rd83, %rd22, %rd4;
	mul.lo.s64 	%rd66, %rd83, %rd4;
	sub.s64 	%rd84, %rd22, %rd66;
$L__BB1_15:
	or.b64  	%rd67, %rd83, %rd5;
	and.b64  	%rd68, %rd67, -4294967296;
	setp.ne.s64 	%p7, %rd68, 0;
	@%p7 bra 	$L__BB1_17;
	cvt.u32.u64 	%r26, %rd5;
	cvt.u32.u64 	%r27, %rd83;
	rem.u32 	%r28, %r27, %r26;
	cvt.u64.u32 	%rd85, %r28;
	bra.uni 	$L__BB1_18;
$L__BB1_17:
	rem.s64 	%rd85, %rd83, %rd5;
$L__BB1_18:
	shl.b64 	%rd71, %rd85, 3;
	add.s64 	%rd70, %rd37, %rd71;
	// begin inline asm
	ld.global.nc.s64 %rd69, [%rd70];
	// end inline asm
	mul.lo.s64 	%rd33, %rd5, %rd4;
	and.b64  	%rd72, %rd33, -4294967296;
	setp.ne.s64 	%p8, %rd72, 0;
	@%p8 bra 	$L__BB1_20;
	cvt.u32.u64 	%r29, %rd33;
	cvt.u32.u64 	%r30, %rd22;
	div.u32 	%r31, %r30, %r29;
	cvt.u64.u32 	%rd86, %r31;
	bra.uni 	$L__BB1_21;
$L__BB1_20:
	div.s64 	%rd86, %rd22, %rd33;
$L__BB1_21:
	mad.lo.s64 	%rd73, %rd86, %rd3, %rd69;
	mad.lo.s64 	%rd74, %rd73, %rd4, %rd84;
	shl.b64 	%rd75, %rd22, 1;
	add.s64 	%rd76, %rd1, %rd75;
	shl.b64 	%rd77, %rd74, 1;
	add.s64 	%rd78, %rd2, %rd77;
	ld.global.nc.u16 	%rs1, [%rd78];
	st.global.u16 	[%rd76], %rs1;
$L__BB1_22:
	ret;

}
	// .globl	_Z13gather_kernelIdEv12KernelParamsPKT_PKlPS1_
.visible .entry _Z13gather_kernelIdEv12KernelParamsPKT_PKlPS1_(
	.param .align 8 .b8 _Z13gather_kernelIdEv12KernelParamsPKT_PKlPS1__param_0[40],
	.param .u64 .ptr .align 1 _Z13gather_kernelIdEv12KernelParamsPKT_PKlPS1__param_1,
	.param .u64 .ptr .align 1 _Z13gather_kernelIdEv12KernelParamsPKT_PKlPS1__param_2,
	.param .u64 .ptr .align 1 _Z13gather_kernelIdEv12KernelParamsPKT_PKlPS1__param_3
)
{
	.reg .pred 	%p<4>;
	.reg .b32 	%r<16>;
	.reg .b64 	%rd<42>;
	.reg .b64 	%fd<2>;

	ld.param.u64 	%rd1, [_Z13gather_kernelIdEv12KernelParamsPKT_PKlPS1__param_0+16];
	ld.param.u64 	%rd3, [_Z13gather_kernelIdEv12KernelParamsPKT_PKlPS1__param_0+32];
	ld.param.u64 	%rd2, [_Z13gather_kernelIdEv12KernelParamsPKT_PKlPS1__param_0+24];
	ld.param.u64 	%rd19, [_Z13gather_kernelIdEv12KernelParamsPKT_PKlPS1__param_1];
	ld.param.u64 	%rd20, [_Z13gather_kernelIdEv12KernelParamsPKT_PKlPS1__param_2];
	ld.param.u64 	%rd21, [_Z13gather_kernelIdEv12KernelParamsPKT_PKlPS1__param_3];
	mov.u32 	%r1, %ctaid.x;
	mov.u32 	%r2, %ntid.x;
	mov.u32 	%r3, %tid.x;
	mad.lo.s32 	%r4, %r1, %r2, %r3;
	cvt.u64.u32 	%rd4, %r4;
	and.b64  	%rd22, %rd2, -4294967296;
	setp.ne.s64 	%p1, %rd22, 0;
	@%p1 bra 	$L__BB2_2;
	cvt.u32.u64 	%r5, %rd2;
	cvt.u32.u64 	%r6, %rd4;
	div.u32 	%r7, %r6, %r5;
	mul.lo.s32 	%r8, %r7, %r5;
	sub.s32 	%r9, %r6, %r8;
	cvt.u64.u32 	%rd38, %r7;
	cvt.u64.u32 	%rd39, %r9;
	bra.uni 	$L__BB2_3;
$L__BB2_2:
	div.s64 	%rd38, %rd4, %rd2;
	mul.lo.s64 	%rd23, %rd38, %rd2;
	sub.s64 	%rd39, %rd4, %rd23;
$L__BB2_3:
	or.b64  	%rd24, %rd38, %rd3;
	and.b64  	%rd25, %rd24, -4294967296;
	setp.ne.s64 	%p2, %rd25, 0;
	@%p2 bra 	$L__BB2_5;
	cvt.u32.u64 	%r10, %rd3;
	cvt.u32.u64 	%r11, %rd38;
	rem.u32 	%r12, %r11, %r10;
	cvt.u64.u32 	%rd40, %r12;
	bra.uni 	$L__BB2_6;
$L__BB2_5:
	rem.s64 	%rd40, %rd38, %rd3;
$L__BB2_6:
	shl.b64 	%rd28, %rd40, 3;
	add.s64 	%rd27, %rd20, %rd28;
	// begin inline asm
	ld.global.nc.s64 %rd26, [%rd27];
	// end inline asm
	mul.lo.s64 	%rd15, %rd3, %rd2;
	and.b64  	%rd29, %rd15, -4294967296;
	setp.ne.s64 	%p3, %rd29, 0;
	@%p3 bra 	$L__BB2_8;
	cvt.u32.u64 	%r13, %rd15;
	cvt.u32.u64 	%r14, %rd4;
	div.u32 	%r15, %r14, %r13;
	cvt.u64.u32 	%rd41, %r15;
	bra.uni 	$L__BB2_9;
$L__BB2_8:
	div.s64 	%rd41, %rd4, %rd15;
$L__BB2_9:
	mad.lo.s64 	%rd30, %rd41, %rd1, %rd26;
	mad.lo.s64 	%rd31, %rd30, %rd2, %rd39;
	cvta.to.global.u64 	%rd32, %rd19;
	shl.b64 	%rd33, %rd31, 3;
	add.s64 	%rd34, %rd32, %rd33;
	ld.global.nc.f64 	%fd1, [%rd34];
	cvta.to.global.u64 	%rd35, %rd21;
	shl.b64 	%rd36, %rd4, 3;
	add.s64 	%rd37, %rd35, %rd36;
	st.global.f64 	[%rd37], %fd1;
	ret;

}
	// .globl	_Z13gather_kernelIiEv12KernelParamsPKT_PKlPS1_
.visible .entry _Z13gather_kernelIiEv12KernelParamsPKT_PKlPS1_(
	.param .align 8 .b8 _Z13gather_kernelIiEv12KernelParamsPKT_PKlPS1__param_0[40],
	.param .u64 .ptr .align 1 _Z13gather_kernelIiEv12KernelParamsPKT_PKlPS1__param_1,
	.param .u64 .ptr .align 1 _Z13gather_kernelIiEv12KernelParamsPKT_PKlPS1__param_2,
	.param .u64 .ptr .align 1 _Z13gather_kernelIiEv12KernelParamsPKT_PKlPS1__param_3
)
{
	.reg .pred 	%p<4>;
	.reg .b32 	%r<17>;
	.reg .b64 	%rd<42>;

	ld.param.u64 	%rd1, [_Z13gather_kernelIiEv12KernelParamsPKT_PKlPS1__param_0+16];
	ld.param.u64 	%rd3, [_Z13gather_kernelIiEv12KernelParamsPKT_PKlPS1__param_0+32];
	ld.param.u64 	%rd2, [_Z13gather_kernelIiEv12KernelParamsPKT_PKlPS1__param_0+24];
	ld.param.u64 	%rd19, [_Z13gather_kernelIiEv12KernelParamsPKT_PKlPS1__param_1];
	ld.param.u64 	%rd20, [_Z13gather_kernelIiEv12KernelParamsPKT_PKlPS1__param_2];
	ld.param.u64 	%rd21, [_Z13gather_kernelIiEv12KernelParamsPKT_PKlPS1__param_3];
	mov.u32 	%r1, %ctaid.x;
	mov.u32 	%r2, %ntid.x;
	mov.u32 	%r3, %tid.x;
	mad.lo.s32 	%r4, %r1, %r2, %r3;
	cvt.u64.u32 	%rd4, %r4;
	and.b64  	%rd22, %rd2, -4294967296;
	setp.ne.s64 	%p1, %rd22, 0;
	@%p1 bra 	$L__BB3_2;
	cvt.u32.u64 	%r5, %rd2;
	cvt.u32.u64 	%r6, %rd4;
	div.u32 	%r7, %r6, %r5;
	mul.lo.s32 	%r8, %r7, %r5;
	sub.s32 	%r9, %r6, %r8;
	cvt.u64.u32 	%rd38, %r7;
	cvt.u64.u32 	%rd39, %r9;
	bra.uni 	$L__BB3_3;
$L__BB3_2:
	div.s64 	%rd38, %rd4, %rd2;
	mul.lo.s64 	%rd23, %rd38, %rd2;
	sub.s64 	%rd39, %rd4, %rd23;
$L__BB3_3:
	or.b64  	%rd24, %rd38, %rd3;
	and.b64  	%rd25, %rd24, -4294967296;
	setp.ne.s64 	%p2, %rd25, 0;
	@%p2 bra 	$L__BB3_5;
	cvt.u32.u64 	%r10, %rd3;
	cvt.u32.u64 	%r11, %rd38;
	rem.u32 	%r12, %r11, %r10;
	cvt.u64.u32 	%rd40, %r12;
	bra.uni 	$L__BB3_6;
$L__BB3_5:
	rem.s64 	%rd40, %rd38, %rd3;
$L__BB3_6:
	shl.b64 	%rd28, %rd40, 3;
	add.s64 	%rd27, %rd20, %rd28;
	// begin inline asm
	ld.global.nc.s64 %rd26, [%rd27];
	// end inline asm
	mul.lo.s64 	%rd15, %rd3, %rd2;
	and.b64  	%rd29, %rd15, -4294967296;
	setp.ne.s64 	%p3, %rd29, 0;
	@%p3 bra 	$L__BB3_8;
	cvt.u32.u64 	%r13, %rd15;
	cvt.u32.u64 	%r14, %rd4;
	div.u32 	%r15, %r14, %r13;
	cvt.u64.u32 	%rd41, %r15;
	bra.uni 	$L__BB3_9;
$L__BB3_8:
	div.s64 	%rd41, %rd4, %rd15;
$L__BB3_9:
	mad.lo.s64 	%rd30, %rd41, %rd1, %rd26;
	mad.lo.s64 	%rd31, %rd30, %rd2, %rd39;
	cvta.to.global.u64 	%rd32, %rd19;
	shl.b64 	%rd33, %rd31, 2;
	add.s64 	%rd34, %rd32, %rd33;
	ld.global.nc.u32 	%r16, [%rd34];
	cvta.to.global.u64 	%rd35, %rd21;
	shl.b64 	%rd36, %rd4, 2;
	add.s64 	%rd37, %rd35, %rd36;
	st.global.u32 	[%rd37], %r16;
	ret;

}
	// .globl	_Z13gather_kernelIlEv12KernelParamsPKT_PKlPS1_
.visible .entry _Z13gather_kernelIlEv12KernelParamsPKT_PKlPS1_(
	.param .align 8 .b8 _Z13gather_kernelIlEv12KernelParamsPKT_PKlPS1__param_0[40],
	.param .u64 .ptr .align 1 _Z13gather_kernelIlEv12KernelParamsPKT_PKlPS1__param_1,
	.param .u64 .ptr .align 1 _Z13gather_kernelIlEv12KernelParamsPKT_PKlPS1__param_2,
	.param .u64 .ptr .align 1 _Z13gather_kernelIlEv12KernelParamsPKT_PKlPS1__param_3
)
{
	.reg .pred 	%p<4>;
	.reg .b32 	%r<16>;
	.reg .b64 	%rd<43>;

	ld.param.u64 	%rd1, [_Z13gather_kernelIlEv12KernelParamsPKT_PKlPS1__param_0+16];
	ld.param.u64 	%rd3, [_Z13gather_kernelIlEv12KernelParamsPKT_PKlPS1__param_0+32];
	ld.param.u64 	%rd2, [_Z13gather_kernelIlEv12KernelParamsPKT_PKlPS1__param_0+24];
	ld.param.u64 	%rd19, [_Z13gather_kernelIlEv12KernelParamsPKT_PKlPS1__param_1];
	ld.param.u64 	%rd20, [_Z13gather_kernelIlEv12KernelParamsPKT_PKlPS1__param_2];
	ld.param.u64 	%rd21, [_Z13gather_kernelIlEv12KernelParamsPKT_PKlPS1__param_3];
	mov.u32 	%r1, %ctaid.x;
	mov.u32 	%r2, %ntid.x;
	mov.u32 	%r3, %tid.x;
	mad.lo.s32 	%r4, %r1, %r2, %r3;
	cvt.u64.u32 	%rd4, %r4;
	and.b64  	%rd22, %rd2, -4294967296;
	setp.ne.s64 	%p1, %rd22, 0;
	@%p1 bra 	$L__BB4_2;
	cvt.u32.u64 	%r5, %rd2;
	cvt.u32.u64 	%r6, %rd4;
	div.u32 	%r7, %r6, %r5;
	mul.lo.s32 	%r8, %r7, %r5;
	sub.s32 	%r9, %r6, %r8;
	cvt.u64.u32 	%rd39, %r7;
	cvt.u64.u32 	%rd40, %r9;
	bra.uni 	$L__BB4_3;
$L__BB4_2:
	div.s64 	%rd39, %rd4, %rd2;
	mul.lo.s64 	%rd23, %rd39, %rd2;
	sub.s64 	%rd40, %rd4, %rd23;
$L__BB4_3:
	or.b64  	%rd24, %rd39, %rd3;
	and.b64  	%rd25, %rd24, -4294967296;
	setp.ne.s64 	%p2, %rd25, 0;
	@%p2 bra 	$L__BB4_5;
	cvt.u32.u64 	%r10, %rd3;
	cvt.u32.u64 	%r11, %rd39;
	rem.u32 	%r12, %r11, %r10;
	cvt.u64.u32 	%rd41, %r12;
	bra.uni 	$L__BB4_6;
$L__BB4_5:
	rem.s64 	%rd41, %rd39, %rd3;
$L__BB4_6:
	shl.b64 	%rd28, %rd41, 3;
	add.s64 	%rd27, %rd20, %rd28;
	// begin inline asm
	ld.global.nc.s64 %rd26, [%rd27];
	// end inline asm
	mul.lo.s64 	%rd15, %rd3, %rd2;
	and.b64  	%rd29, %rd15, -4294967296;
	setp.ne.s64 	%p3, %rd29, 0;
	@%p3 bra 	$L__BB4_8;
	cvt.u32.u64 	%r13, %rd15;
	cvt.u32.u64 	%r14, %rd4;
	div.u32 	%r15, %r14, %r13;
	cvt.u64.u32 	%rd42, %r15;
	bra.uni 	$L__BB4_9;
$L__BB4_8:
	div.s64 	%rd42, %rd4, %rd15;
$L__BB4_9:
	mad.lo.s64 	%rd30, %rd42, %rd1, %rd26;
	mad.lo.s64 	%rd31, %rd30, %rd2, %rd40;
	cvta.to.global.u64 	%rd32, %rd19;
	shl.b64 	%rd33, %rd31, 3;
	add.s64 	%rd34, %rd32, %rd33;
	ld.global.nc.u64 	%rd35, [%rd34];
	cvta.to.global.u64 	%rd36, %rd21;
	shl.b64 	%rd37, %rd4, 3;
	add.s64 	%rd38, %rd36, %rd37;
	st.global.u64 	[%rd38], %rd35;
	ret;

}
	// .globl	_Z13gather_kernelIaEv12KernelParamsPKT_PKlPS1_
.visible .entry _Z13gather_kernelIaEv12KernelParamsPKT_PKlPS1_(
	.param .align 8 .b8 _Z13gather_kernelIaEv12KernelParamsPKT_PKlPS1__param_0[40],
	.param .u64 .ptr .align 1 _Z13gather_kernelIaEv12KernelParamsPKT_PKlPS1__param_1,
	.param .u64 .ptr .align 1 _Z13gather_kernelIaEv12KernelParamsPKT_PKlPS1__param_2,
	.param .u64 .ptr .align 1 _Z13gather_kernelIaEv12KernelParamsPKT_PKlPS1__param_3
)
{
	.reg .pred 	%p<4>;
	.reg .b16 	%rs<3>;
	.reg .b32 	%r<16>;
	.reg .b64 	%rd<40>;

	ld.param.u64 	%rd1, [_Z13gather_kernelIaEv12KernelParamsPKT_PKlPS1__param_0+16];
	ld.param.u64 	%rd3, [_Z13gather_kernelIaEv12KernelParamsPKT_PKlPS1__param_0+32];
	ld.param.u64 	%rd2, [_Z13gather_kernelIaEv12KernelParamsPKT_PKlPS1__param_0+24];
	ld.param.u64 	%rd19, [_Z13gather_kernelIaEv12KernelParamsPKT_PKlPS1__param_1];
	ld.param.u64 	%rd20, [_Z13gather_kernelIaEv12KernelParamsPKT_PKlPS1__param_2];
	ld.param.u64 	%rd21, [_Z13gather_kernelIaEv12KernelParamsPKT_PKlPS1__param_3];
	mov.u32 	%r1, %ctaid.x;
	mov.u32 	%r2, %ntid.x;
	mov.u32 	%r3, %tid.x;
	mad.lo.s32 	%r4, %r1, %r2, %r3;
	cvt.u64.u32 	%rd4, %r4;
	and.b64  	%rd22, %rd2, -4294967296;
	setp.ne.s64 	%p1, %rd22, 0;
	@%p1 bra 	$L__BB5_2;
	cvt.u32.u64 	%r5, %rd2;
	cvt.u32.u64 	%r6, %rd4;
	div.u32 	%r7, %r6, %r5;
	mul.lo.s32 	%r8, %r7, %r5;
	sub.s32 	%r9, %r6, %r8;
	cvt.u64.u32 	%rd36, %r7;
	cvt.u64.u32 	%rd37, %r9;
	bra.uni 	$L__BB5_3;
$L__BB5_2:
	div.s64 	%rd36, %rd4, %rd2;
	mul.lo.s64 	%rd23, %rd36, %rd2;
	sub.s64 	%rd37, %rd4, %rd23;
$L__BB5_3:
	or.b64  	%rd24, %rd36, %rd3;
	and.b64  	%rd25, %rd24, -4294967296;
	setp.ne.s64 	%p2, %rd25, 0;
	@%p2 bra 	$L__BB5_5;
	cvt.u32.u64 	%r10, %rd3;
	cvt.u32.u64 	%r11, %rd36;
	rem.u32 	%r12, %r11, %r10;
	cvt.u64.u32 	%rd38, %r12;
	bra.uni 	$L__BB5_6;
$L__BB5_5:
	rem.s64 	%rd38, %rd36, %rd3;
$L__BB5_6:
	shl.b64 	%rd28, %rd38, 3;
	add.s64 	%rd27, %rd20, %rd28;
	// begin inline asm
	ld.global.nc.s64 %rd26, [%rd27];
	// end inline asm
	mul.lo.s64 	%rd15, %rd3, %rd2;
	and.b64  	%rd29, %rd15, -4294967296;
	setp.ne.s64 	%p3, %rd29, 0;
	@%p3 bra 	$L__BB5_8;
	cvt.u32.u64 	%r13, %rd15;
	cvt.u32.u64 	%r14, %rd4;
	div.u32 	%r15, %r14, %r13;
	cvt.u64.u32 	%rd39, %r15;
	bra.uni 	$L__BB5_9;
$L__BB5_8:
	div.s64 	%rd39, %rd4, %rd15;
$L__BB5_9:
	mad.lo.s64 	%rd30, %rd39, %rd1, %rd26;
	mad.lo.s64 	%rd31, %rd30, %rd2, %rd37;
	cvta.to.global.u64 	%rd32, %rd19;
	add.s64 	%rd33, %rd32, %rd31;
	ld.global.nc.u8 	%rs1, [%rd33];
	cvt.u16.u8 	%rs2, %rs1;
	cvta.to.global.u64 	%rd34, %rd21;
	add.s64 	%rd35, %rd34, %rd4;
	st.global.u8 	[%rd35], %rs2;
	ret;

}
	// .globl	_Z13gather_kernelIsEv12KernelParamsPKT_PKlPS1_
.visible .entry _Z13gather_kernelIsEv12KernelParamsPKT_PKlPS1_(
	.param .align 8 .b8 _Z13gather_kernelIsEv12KernelParamsPKT_PKlPS1__param_0[40],
	.param .u64 .ptr .align 1 _Z13gather_kernelIsEv12KernelParamsPKT_PKlPS1__param_1,
	.param .u64 .ptr .align 1 _Z13gather_kernelIsEv12KernelParamsPKT_PKlPS1__param_2,
	.param .u64 .ptr .align 1 _Z13gather_kernelIsEv12KernelParamsPKT_PKlPS1__param_3
)
{
	.reg .pred 	%p<4>;
	.reg .b16 	%rs<2>;
	.reg .b32 	%r<16>;
	.reg .b64 	%rd<42>;

	ld.param.u64 	%rd1, [_Z13gather_kernelIsEv12KernelParamsPKT_PKlPS1__param_0+16];
	ld.param.u64 	%rd3, [_Z13gather_kernelIsEv12KernelParamsPKT_PKlPS1__param_0+32];
	ld.param.u64 	%rd2, [_Z13gather_kernelIsEv12KernelParamsPKT_PKlPS1__param_0+24];
	ld.param.u64 	%rd19, [_Z13gather_kernelIsEv12KernelParamsPKT_PKlPS1__param_1];
	ld.param.u64 	%rd20, [_Z13gather_kernelIsEv12KernelParamsPKT_PKlPS1__param_2];
	ld.param.u64 	%rd21, [_Z13gather_kernelIsEv12KernelParamsPKT_PKlPS1__param_3];
	mov.u32 	%r1, %ctaid.x;
	mov.u32 	%r2, %ntid.x;
	mov.u32 	%r3, %tid.x;
	mad.lo.s32 	%r4, %r1, %r2, %r3;
	cvt.u64.u32 	%rd4, %r4;
	and.b64  	%rd22, %rd2, -4294967296;
	setp.ne.s64 	%p1, %rd22, 0;
	@%p1 bra 	$L__BB6_2;
	cvt.u32.u64 	%r5, %rd2;
	cvt.u32.u64 	%r6, %rd4;
	div.u32 	%r7, %r6, %r5;
	mul.lo.s32 	%r8, %r7, %r5;
	sub.s32 	%r9, %r6, %r8;
	cvt.u64.u32 	%rd38, %r7;
	cvt.u64.u32 	%rd39, %r9;
	bra.uni 	$L__BB6_3;
$L__BB6_2:
	div.s64 	%rd38, %rd4, %rd2;
	mul.lo.s64 	%rd23, %rd38, %rd2;
	sub.s64 	%rd39, %rd4, %rd23;
$L__BB6_3:
	or.b64  	%rd24, %rd38, %rd3;
	and.b64  	%rd25, %rd24, -4294967296;
	setp.ne.s64 	%p2, %rd25, 0;
	@%p2 bra 	$L__BB6_5;
	cvt.u32.u64 	%r10, %rd3;
	cvt.u32.u64 	%r11, %rd38;
	rem.u32 	%r12, %r11, %r10;
	cvt.u64.u32 	%rd40, %r12;
	bra.uni 	$L__BB6_6;
$L__BB6_5:
	rem.s64 	%rd40, %rd38, %rd3;
$L__BB6_6:
	shl.b64 	%rd28, %rd40, 3;
	add.s64 	%rd27, %rd20, %rd28;
	// begin inline asm
	ld.global.nc.s64 %rd26, [%rd27];
	// end inline asm
	mul.lo.s64 	%rd15, %rd3, %rd2;
	and.b64  	%rd29, %rd15, -4294967296;
	setp.ne.s64 	%p3, %rd29, 0;
	@%p3 bra 	$L__BB6_8;
	cvt.u32.u64 	%r13, %rd15;
	cvt.u32.u64 	%r14, %rd4;
	div.u32 	%r15, %r14, %r13;
	cvt.u64.u32 	%rd41, %r15;
	bra.uni 	$L__BB6_9;
$L__BB6_8:
	div.s64 	%rd41, %rd4, %rd15;
$L__BB6_9:
	mad.lo.s64 	%rd30, %rd41, %rd1, %rd26;
	mad.lo.s64 	%rd31, %rd30, %rd2, %rd39;
	cvta.to.global.u64 	%rd32, %rd19;
	shl.b64 	%rd33, %rd31, 1;
	add.s64 	%rd34, %rd32, %rd33;
	ld.global.nc.u16 	%rs1, [%rd34];
	cvta.to.global.u64 	%rd35, %rd21;
	shl.b64 	%rd36, %rd4, 1;
	add.s64 	%rd37, %rd35, %rd36;
	st.global.u16 	[%rd37], %rs1;
	ret;

}
	// .globl	_Z13gather_kernelIhEv12KernelParamsPKT_PKlPS1_
.visible .entry _Z13gather_kernelIhEv12KernelParamsPKT_PKlPS1_(
	.param .align 8 .b8 _Z13gather_kernelIhEv12KernelParamsPKT_PKlPS1__param_0[40],
	.param .u64 .ptr .align 1 _Z13gather_kernelIhEv12KernelParamsPKT_PKlPS1__param_1,
	.param .u64 .ptr .align 1 _Z13gather_kernelIhEv12KernelParamsPKT_PKlPS1__param_2,
	.param .u64 .ptr .align 1 _Z13gather_kernelIhEv12KernelParamsPKT_PKlPS1__param_3
)
{
	.reg .pred 	%p<4>;
	.reg .b16 	%rs<3>;
	.reg .b32 	%r<16>;
	.reg .b64 	%rd<40>;

	ld.param.u64 	%rd1, [_Z13gather_kernelIhEv12KernelParamsPKT_PKlPS1__param_0+16];
	ld.param.u64 	%rd3, [_Z13gather_kernelIhEv12KernelParamsPKT_PKlPS1__param_0+32];
	ld.param.u64 	%rd2, [_Z13gather_kernelIhEv12KernelParamsPKT_PKlPS1__param_0+24];
	ld.param.u64 	%rd19, [_Z13gather_kernelIhEv12KernelParamsPKT_PKlPS1__param_1];
	ld.param.u64 	%rd20, [_Z13gather_kernelIhEv12KernelParamsPKT_PKlPS1__param_2];
	ld.param.u64 	%rd21, [_Z13gather_kernelIhEv12KernelParamsPKT_PKlPS1__param_3];
	mov.u32 	%r1, %ctaid.x;
	mov.u32 	%r2, %ntid.x;
	mov.u32 	%r3, %tid.x;
	mad.lo.s32 	%r4, %r1, %r2, %r3;
	cvt.u64.u32 	%rd4, %r4;
	and.b64  	%rd22, %rd2, -4294967296;
	setp.ne.s64 	%p1, %rd22, 0;
	@%p1 bra 	$L__BB7_2;
	cvt.u32.u64 	%r5, %rd2;
	cvt.u32.u64 	%r6, %rd4;
	div.u32 	%r7, %r6, %r5;
	mul.lo.s32 	%r8, %r7, %r5;
	sub.s32 	%r9, %r6, %r8;
	cvt.u64.u32 	%rd36, %r7;
	cvt.u64.u32 	%rd37, %r9;
	bra.uni 	$L__BB7_3;
$L__BB7_2:
	div.s64 	%rd36, %rd4, %rd2;
	mul.lo.s64 	%rd23, %rd36, %rd2;
	sub.s64 	%rd37, %rd4, %rd23;
$L__BB7_3:
	or.b64  	%rd24, %rd36, %rd3;
	and.b64  	%rd25, %rd24, -4294967296;
	setp.ne.s64 	%p2, %rd25, 0;
	@%p2 bra 	$L__BB7_5;
	cvt.u32.u64 	%r10, %rd3;
	cvt.u32.u64 	%r11, %rd36;
	rem.u32 	%r12, %r11, %r10;
	cvt.u64.u32 	%rd38, %r12;
	bra.uni 	$L__BB7_6;
$L__BB7_5:
	rem.s64 	%rd38, %rd36, %rd3;
$L__BB7_6:
	shl.b64 	%rd28, %rd38, 3;
	add.s64 	%rd27, %rd20, %rd28;
	// begin inline asm
	ld.global.nc.s64 %rd26, [%rd27];
	// end inline asm
	mul.lo.s64 	%rd15, %rd3, %rd2;
	and.b64  	%rd29, %rd15, -4294967296;
	setp.ne.s64 	%p3, %rd29, 0;
	@%p3 bra 	$L__BB7_8;
	cvt.u32.u64 	%r13, %rd15;
	cvt.u32.u64 	%r14, %rd4;
	div.u32 	%r15, %r14, %r13;
	cvt.u64.u32 	%rd39, %r15;
	bra.uni 	$L__BB7_9;
$L__BB7_8:
	div.s64 	%rd39, %rd4, %rd15;
$L__BB7_9:
	mad.lo.s64 	%rd30, %rd39, %rd1, %rd26;
	mad.lo.s64 	%rd31, %rd30, %rd2, %rd37;
	cvta.to.global.u64 	%rd32, %rd19;
	add.s64 	%rd33, %rd32, %rd31;
	ld.global.nc.u8 	%rs1, [%rd33];
	cvt.u16.u8 	%rs2, %rs1;
	cvta.to.global.u64 	%rd34, %rd21;
	add.s64 	%rd35, %rd34, %rd4;
	st.global.u8 	[%rd35], %rs2;
	ret;

}
	// .globl	_Z13gather_kernelItEv12KernelParamsPKT_PKlPS1_
.visible .entry _Z13gather_kernelItEv12KernelParamsPKT_PKlPS1_(
	.param .align 8 .b8 _Z13gather_kernelItEv12KernelParamsPKT_PKlPS1__param_0[40],
	.param .u64 .ptr .align 1 _Z13gather_kernelItEv12KernelParamsPKT_PKlPS1__param_1,
	.param .u64 .ptr .align 1 _Z13gather_kernelItEv12KernelParamsPKT_PKlPS1__param_2,
	.param .u64 .ptr .align 1 _Z13gather_kernelItEv12KernelParamsPKT_PKlPS1__param_3
)
{
	.reg .pred 	%p<4>;
	.reg .b16 	%rs<2>;
	.reg .b32 	%r<16>;
	.reg .b64 	%rd<42>;

	ld.param.u64 	%rd1, [_Z13gather_kernelItEv12KernelParamsPKT_PKlPS1__param_0+16];
	ld.param.u64 	%rd3, [_Z13gather_kernelItEv12KernelParamsPKT_PKlPS1__param_0+32];
	ld.param.u64 	%rd2, [_Z13gather_kernelItEv12KernelParamsPKT_PKlPS1__param_0+24];
	ld.param.u64 	%rd19, [_Z13gather_kernelItEv12KernelParamsPKT_PKlPS1__param_1];
	ld.param.u64 	%rd20, [_Z13gather_kernelItEv12KernelParamsPKT_PKlPS1__param_2];
	ld.param.u64 	%rd21, [_Z13gather_kernelItEv12KernelParamsPKT_PKlPS1__param_3];
	mov.u32 	%r1, %ctaid.x;
	mov.u32 	%r2, %ntid.x;
	mov.u32 	%r3, %tid.x;
	mad.lo.s32 	%r4, %r1, %r2, %r3;
	cvt.u64.u32 	%rd4, %r4;
	and.b64  	%rd22, %rd2, -4294967296;
	setp.ne.s64 	%p1, %rd22, 0;
	@%p1 bra 	$L__BB8_2;
	cvt.u32.u64 	%r5, %rd2;
	cvt.u32.u64 	%r6, %rd4;
	div.u32 	%r7, %r6, %r5;
	mul.lo.s32 	%r8, %r7, %r5;
	sub.s32 	%r9, %r6, %r8;
	cvt.u64.u32 	%rd38, %r7;
	cvt.u64.u32 	%rd39, %r9;
	bra.uni 	$L__BB8_3;
$L__BB8_2:
	div.s64 	%rd38, %rd4, %rd2;
	mul.lo.s64 	%rd23, %rd38, %rd2;
	sub.s64 	%rd39, %rd4, %rd23;
$L__BB8_3:
	or.b64  	%rd24, %rd38, %rd3;
	and.b64  	%rd25, %rd24, -4294967296;
	setp.ne.s64 	%p2, %rd25, 0;
	@%p2 bra 	$L__BB8_5;
	cvt.u32.u64 	%r10, %rd3;
	cvt.u32.u64 	%r11, %rd38;
	rem.u32 	%r12, %r11, %r10;
	cvt.u64.u32 	%rd40, %r12;
	bra.uni 	$L__BB8_6;
$L__BB8_5:
	rem.s64 	%rd40, %rd38, %rd3;
$L__BB8_6:
	shl.b64 	%rd28, %rd40, 3;
	add.s64 	%rd27, %rd20, %rd28;
	// begin inline asm
	ld.global.nc.s64 %rd26, [%rd27];
	// end inline asm
	mul.lo.s64 	%rd15, %rd3, %rd2;
	and.b64  	%rd29, %rd15, -4294967296;
	setp.ne.s64 	%p3, %rd29, 0;
	@%p3 bra 	$L__BB8_8;
	cvt.u32.u64 	%r13, %rd15;
	cvt.u32.u64 	%r14, %rd4;
	div.u32 	%r15, %r14, %r13;
	cvt.u64.u32 	%rd41, %r15;
	bra.uni 	$L__BB8_9;
$L__BB8_8:
	div.s64 	%rd41, %rd4, %rd15;
$L__BB8_9:
	mad.lo.s64 	%rd30, %rd41, %rd1, %rd26;
	mad.lo.s64 	%rd31, %rd30, %rd2, %rd39;
	cvta.to.global.u64 	%rd32, %rd19;
	shl.b64 	%rd33, %rd31, 1;
	add.s64 	%rd34, %rd32, %rd33;
	ld.global.nc.u16 	%rs1, [%rd34];
	cvta.to.global.u64 	%rd35, %rd21;
	shl.b64 	%rd36, %rd4, 1;
	add.s64 	%rd37, %rd35, %rd36;
	st.global.u16 	[%rd37], %rs1;
	ret;

}
	// .globl	_Z13gather_kernelIbEv12KernelParamsPKT_PKlPS1_
.visible .entry _Z13gather_kernelIbEv12KernelParamsPKT_PKlPS1_(
	.param .align 8 .b8 _Z13gather_kernelIbEv12KernelParamsPKT_PKlPS1__param_0[40],
	.param .u64 .ptr .align 1 _Z13gather_kernelIbEv12KernelParamsPKT_PKlPS1__param_1,
	.param .u64 .ptr .align 1 _Z13gather_kernelIbEv12KernelParamsPKT_PKlPS1__param_2,
	.param .u64 .ptr .align 1 _Z13gather_kernelIbEv12KernelParamsPKT_PKlPS1__param_3
)
{
	.reg .pred 	%p<4>;
	.reg .b16 	%rs<3>;
	.reg .b32 	%r<16>;
	.reg .b64 	%rd<40>;

	ld.param.u64 	%rd1, [_Z13gather_kernelIbEv12KernelParamsPKT_PKlPS1__param_0+16];
	ld.param.u64 	%rd3, [_Z13gather_kernelIbEv12KernelParamsPKT_PKlPS1__param_0+32];
	ld.param.u64 	%rd2, [_Z13gather_kernelIbEv12KernelParamsPKT_PKlPS1__param_0+24];
	ld.param.u64 	%rd19, [_Z13gather_kernelIbEv12KernelParamsPKT_PKlPS1__param_1];
	ld.param.u64 	%rd20, [_Z13gather_kernelIbEv12KernelParamsPKT_PKlPS1__param_2];
	ld.param.u64 	%rd21, [_Z13gather_kernelIbEv12KernelParamsPKT_PKlPS1__param_3];
	mov.u32 	%r1, %ctaid.x;
	mov.u32 	%r2, %ntid.x;
	mov.u32 	%r3, %tid.x;
	mad.lo.s32 	%r4, %r1, %r2, %r3;
	cvt.u64.u32 	%rd4, %r4;
	and.b64  	%rd22, %rd2, -4294967296;
	setp.ne.s64 	%p1, %rd22, 0;
	@%p1 bra 	$L__BB9_2;
	cvt.u32.u64 	%r5, %rd2;
	cvt.u32.u64 	%r6, %rd4;
	div.u32 	%r7, %r6, %r5;
	mul.lo.s32 	%r8, %r7, %r5;
	sub.s32 	%r9, %r6, %r8;
	cvt.u64.u32 	%rd36, %r7;
	cvt.u64.u32 	%rd37, %r9;
	bra.uni 	$L__BB9_3;
$L__BB9_2:
	div.s64 	%rd36, %rd4, %rd2;
	mul.lo.s64 	%rd23, %rd36, %rd2;
	sub.s64 	%rd37, %rd4, %rd23;
$L__BB9_3:
	or.b64  	%rd24, %rd36, %rd3;
	and.b64  	%rd25, %rd24, -4294967296;
	setp.ne.s64 	%p2, %rd25, 0;
	@%p2 bra 	$L__BB9_5;
	cvt.u32.u64 	%r10, %rd3;
	cvt.u32.u64 	%r11, %rd36;
	rem.u32 	%r12, %r11, %r10;
	cvt.u64.u32 	%rd38, %r12;
	bra.uni 	$L__BB9_6;
$L__BB9_5:
	rem.s64 	%rd38, %rd36, %rd3;
$L__BB9_6:
	shl.b64 	%rd28, %rd38, 3;
	add.s64 	%rd27, %rd20, %rd28;
	// begin inline asm
	ld.global.nc.s64 %rd26, [%rd27];
	// end inline asm
	mul.lo.s64 	%rd15, %rd3, %rd2;
	and.b64  	%rd29, %rd15, -4294967296;
	setp.ne.s64 	%p3, %rd29, 0;
	@%p3 bra 	$L__BB9_8;
	cvt.u32.u64 	%r13, %rd15;
	cvt.u32.u64 	%r14, %rd4;
	div.u32 	%r15, %r14, %r13;
	cvt.u64.u32 	%rd39, %r15;
	bra.uni 	$L__BB9_9;
$L__BB9_8:
	div.s64 	%rd39, %rd4, %rd15;
$L__BB9_9:
	mad.lo.s64 	%rd30, %rd39, %rd1, %rd26;
	mad.lo.s64 	%rd31, %rd30, %rd2, %rd37;
	cvta.to.global.u64 	%rd32, %rd19;
	add.s64 	%rd33, %rd32, %rd31;
	ld.global.nc.u8 	%rs1, [%rd33];
	cvt.u16.u8 	%rs2, %rs1;
	cvta.to.global.u64 	%rd34, %rd21;
	add.s64 	%rd35, %rd34, %rd4;
	st.global.u8 	[%rd35], %rs2;
	ret;

}
	// .globl	_ZN3cub18CUB_300001_SM_10006detail11EmptyKernelIvEEvv
.visible .entry _ZN3cub18CUB_300001_SM_10006detail11EmptyKernelIvEEvv()
{


	ret;

}


// ===== COMPILED SASS (sm_100) =====

	.target	sm_100

	.elftype	@"ET_EXEC"


//--------------------- .note.nv.tkinfo           --------------------------
	.section	.note.nv.tkinfo,"",@"SHT_NOTE"
	.sectionflags	@"SHF_NOTE_NV_TKINFO"
	.tkinfo
        /*0018*/ 	.word	0x00000002
        /*0030*/ 	.string	""
        /*0030*/ 	.string	"ptxas"
        /*0030*/ 	.string	"Cuda compilation tools, release 13.0, V13.0.88"
        /*0030*/ 	.string	"Build cuda_13.0.r13.0/compiler.36424714_0"
        /*0030*/ 	.string	"-arch sm_100 -m 64 "



//--------------------- .note.nv.cuinfo           --------------------------
	.section	.note.nv.cuinfo,"",@"SHT_NOTE"
	.sectionflags	@"SHF_NOTE_NV_CUINFO"
        /*0018*/ 	.short	0x0002
        /*001a*/ 	.short	0x0064
        /*001c*/ 	.short	0x0082
	.zero		2


//--------------------- .nv.info                  --------------------------
	.section	.nv.info,"",@"SHT_CUDA_INFO"
	.align	4


	//----- nvinfo : EIATTR_REGCOUNT
	.align		4
        /*0000*/ 	.byte	0x04, 0x2f
        /*0002*/ 	.short	(.L_41 - .L_40)
	.align		4
.L_40:
        /*0004*/ 	.word	index@(_Z19gather_kernel_float12KernelParamsPKfPKlPf)
        /*0008*/ 	.word	0x0000001e


	//----- nvinfo : EIATTR_FRAME_SIZE
	.align		4
.L_41:
        /*000c*/ 	.byte	0x04, 0x11
        /*000e*/ 	.short	(.L_43 - .L_42)
	.align		4
.L_42:
        /*0010*/ 	.word	index@($__internal_19_$__cuda_sm20_rem_s64)
        /*0014*/ 	.word	0x00000000


	//----- nvinfo : EIATTR_FRAME_SIZE
	.align		4
.L_43:
        /*0018*/ 	.byte	0x04, 0x11
        /*001a*/ 	.short	(.L_45 - .L_44)
	.align		4
.L_44:
        /*001c*/ 	.word	index@($__internal_18_$__cuda_sm20_div_s64)
        /*0020*/ 	.word	0x00000000


	//----- nvinfo : EIATTR_FRAME_SIZE
	.align		4
.L_45:
        /*0024*/ 	.byte	0x04, 0x11
        /*0026*/ 	.short	(.L_47 - .L_46)
	.align		4
.L_46:
        /*0028*/ 	.word	index@(_Z19gather_kernel_float12KernelParamsPKfPKlPf)
        /*002c*/ 	.word	0x00000000


	//----- nvinfo : EIATTR_REGCOUNT
	.align		4
.L_47:
        /*0030*/ 	.byte	0x04, 0x2f
        /*0032*/ 	.short	(.L_49 - .L_48)
	.align		4
.L_48:
        /*0034*/ 	.word	index@(_Z18gather_kernel_half12KernelParamsPK6__halfPKlPS0_)
        /*0038*/ 	.word	0x0000001e


	//----- nvinfo : EIATTR_FRAME_SIZE
	.align		4
.L_49:
        /*003c*/ 	.byte	0x04, 0x11
        /*003e*/ 	.short	(.L_51 - .L_50)
	.align		4
.L_50:
        /*0040*/ 	.word	index@($__internal_17_$__cuda_sm20_rem_s64)
        /*0044*/ 	.word	0x00000000


	//----- nvinfo : EIATTR_FRAME_SIZE
	.align		4
.L_51:
        /*0048*/ 	.byte	0x04, 0x11
        /*004a*/ 	.short	(.L_53 - .L_52)
	.align		4
.L_52:
        /*004c*/ 	.word	index@($__internal_16_$__cuda_sm20_div_s64)
        /*0050*/ 	.word	0x00000000


	//----- nvinfo : EIATTR_FRAME_SIZE
	.align		4
.L_53:
        /*0054*/ 	.byte	0x04, 0x11
        /*0056*/ 	.short	(.L_55 - .L_54)
	.align		4
.L_54:
        /*0058*/ 	.word	index@(_Z18gather_kernel_half12KernelParamsPK6__halfPKlPS0_)
        /*005c*/ 	.word	0x00000000


	//----- nvinfo : EIATTR_REGCOUNT
	.align		4
.L_55:
        /*0060*/ 	.byte	0x04, 0x2f
        /*0062*/ 	.short	(.L_57 - .L_56)
	.align		4
.L_56:
        /*0064*/ 	.word	index@(_Z13gather_kernelIdEv12KernelParamsPKT_PKlPS1_)
        /*0068*/ 	.word	0x00000016


	//----- nvinfo : EIATTR_FRAME_SIZE
	.align		4
.L_57:
        /*006c*/ 	.byte	0x04, 0x11
        /*006e*/ 	.short	(.L_59 - .L_58)
	.align		4
.L_58:
        /*0070*/ 	.word	index@($__internal_15_$__cuda_sm20_rem_s64)
        /*0074*/ 	.word	0x00000000


	//----- nvinfo : EIATTR_FRAME_SIZE
	.align		4
.L_59:
        /*0078*/ 	.byte	0x04, 0x11
        /*007a*/ 	.short	(.L_61 - .L_60)
	.align		4
.L_60:
        /*007c*/ 	.word	index@($__internal_14_$__cuda_sm20_div_s64)
        /*0080*/ 	.word	0x00000000


	//----- nvinfo : EIATTR_FRAME_SIZE
	.align		4
.L_61:
        /*0084*/ 	.byte	0x04, 0x11
        /*0086*/ 	.short	(.L_63 - .L_62)
	.align		4
.L_62:
        /*0088*/ 	.word	index@(_Z13gather_kernelIdEv12KernelParamsPKT_PKlPS1_)
        /*008c*/ 	.word	0x00000000


	//----- nvinfo : EIATTR_REGCOUNT
	.align		4
.L_63:
        /*0090*/ 	.byte	0x04, 0x2f
        /*0092*/ 	.short	(.L_65 - .L_64)
	.align		4
.L_64:
        /*0094*/ 	.word	index@(_Z13gather_kernelIiEv12KernelParamsPKT_PKlPS1_)
        /*0098*/ 	.word	0x00000016


	//----- nvinfo : EIATTR_FRAME_SIZE
	.align		4
.L_65:
        /*009c*/ 	.byte	0x04, 0x11
        /*009e*/ 	.short	(.L_67 - .L_66)
	.align		4
.L_66:
        /*00a0*/ 	.word	index@($__internal_13_$__cuda_sm20_rem_s64)
        /*00a4*/ 	.word	0x00000000


	//----- nvinfo : EIATTR_FRAME_SIZE
	.align		4
.L_67:
        /*00a8*/ 	.byte	0x04, 0x11
        /*00aa*/ 	.short	(.L_69 - .L_68)
	.align		4
.L_68:
        /*00ac*/ 	.word	index@($__internal_12_$__cuda_sm20_div_s64)
        /*00b0*/ 	.word	0x00000000


	//----- nvinfo : EIATTR_FRAME_SIZE
	.align		4
.L_69:
        /*00b4*/ 	.byte	0x04, 0x11
        /*00b6*/ 	.short	(.L_71 - .L_70)
	.align		4
.L_70:
        /*00b8*/ 	.word	index@(_Z13gather_kernelIiEv12KernelParamsPKT_PKlPS1_)
        /*00bc*/ 	.word	0x00000000


	//----- nvinfo : EIATTR_REGCOUNT
	.align		4
.L_71:
        /*00c0*/ 	.byte	0x04, 0x2f
        /*00c2*/ 	.short	(.L_73 - .L_72)
	.align		4
.L_72:
        /*00c4*/ 	.word	index@(_Z13gather_kernelIlEv12KernelParamsPKT_PKlPS1_)
        /*00c8*/ 	.word	0x00000016


	//----- nvinfo : EIATTR_FRAME_SIZE
	.align		4
.L_73:
        /*00cc*/ 	.byte	0x04, 0x11
        /*00ce*/ 	.short	(.L_75 - .L_74)
	.align		4
.L_74:
        /*00d0*/ 	.word	index@($__internal_11_$__cuda_sm20_rem_s64)
        /*00d4*/ 	.word	0x00000000


	//----- nvinfo : EIATTR_FRAME_SIZE
	.align		4
.L_75:
        /*00d8*/ 	.byte	0x04, 0x11
        /*00da*/ 	.short	(.L_77 - .L_76)
	.align		4
.L_76:
        /*00dc*/ 	.word	index@($__internal_10_$__cuda_sm20_div_s64)
        /*00e0*/ 	.word	0x00000000


	//----- nvinfo : EIATTR_FRAME_SIZE
	.align		4
.L_77:
        /*00e4*/ 	.byte	0x04, 0x11
        /*00e6*/ 	.short	(.L_79 - .L_78)
	.align		4
.L_78:
        /*00e8*/ 	.word	index@(_Z13gather_kernelIlEv12KernelParamsPKT_PKlPS1_)
        /*00ec*/ 	.word	0x00000000


	//----- nvinfo : EIATTR_REGCOUNT
	.align		4
.L_79:
        /*00f0*/ 	.byte	0x04, 0x2f
        /*00f2*/ 	.short	(.L_81 - .L_80)
	.align		4
.L_80:
        /*00f4*/ 	.word	index@(_Z13gather_kernelIaEv12KernelParamsPKT_PKlPS1_)
        /*00f8*/ 	.word	0x00000016


	//----- nvinfo : EIATTR_FRAME_SIZE
	.align		4
.L_81:
        /*00fc*/ 	.byte	0x04, 0x11
        /*00fe*/ 	.short	(.L_83 - .L_82)
	.align		4
.L_82:
        /*0100*/ 	.word	index@($__internal_9_$__cuda_sm20_rem_s64)
        /*0104*/ 	.word	0x00000000


	//----- nvinfo : EIATTR_FRAME_SIZE
	.align		4
.L_83:
        /*0108*/ 	.byte	0x04, 0x11
        /*010a*/ 	.short	(.L_85 - .L_84)
	.align		4
.L_84:
        /*010c*/ 	.word	index@($__internal_8_$__cuda_sm20_div_s64)
        /*0110*/ 	.word	0x00000000


	//----- nvinfo : EIATTR_FRAME_SIZE
	.align		4
.L_85:
        /*0114*/ 	.byte	0x04, 0x11
        /*0116*/ 	.short	(.L_87 - .L_86)
	.align		4
.L_86:
        /*0118*/ 	.word	index@(_Z13gather_kernelIaEv12KernelParamsPKT_PKlPS1_)
        /*011c*/ 	.word	0x00000000


	//----- nvinfo : EIATTR_REGCOUNT
	.align		4
.L_87:
        /*0120*/ 	.byte	0x04, 0x2f
        /*0122*/ 	.short	(.L_89 - .L_88)
	.align		4
.L_88:
        /*0124*/ 	.word	index@(_Z13gather_kernelIsEv12KernelParamsPKT_PKlPS1_)
        /*0128*/ 	.word	0x00000016


	//----- nvinfo : EIATTR_FRAME_SIZE
	.align		4
.L_89:
        /*012c*/ 	.byte	0x04, 0x11
        /*012e*/ 	.short	(.L_91 - .L_90)
	.align		4
.L_90:
        /*0130*/ 	.word	index@($__internal_7_$__cuda_sm20_rem_s64)
        /*0134*/ 	.word	0x00000000


	//----- nvinfo : EIATTR_FRAME_SIZE
	.align		4
.L_91:
        /*0138*/ 	.byte	0x04, 0x11
        /*013a*/ 	.short	(.L_93 - .L_92)
	.align		4
.L_92:
        /*013c*/ 	.word	index@($__internal_6_$__cuda_sm20_div_s64)
        /*0140*/ 	.word	0x00000000


	//----- nvinfo : EIATTR_FRAME_SIZE
	.align		4
.L_93:
        /*0144*/ 	.byte	0x04, 0x11
        /*0146*/ 	.short	(.L_95 - .L_94)
	.align		4
.L_94:
        /*0148*/ 	.word	index@(_Z13gather_kernelIsEv12KernelParamsPKT_PKlPS1_)
        /*014c*/ 	.word	0x00000000


	//----- nvinfo : EIATTR_REGCOUNT
	.align		4
.L_95:
        /*0150*/ 	.byte	0x04, 0x2f
        /*0152*/ 	.short	(.L_97 - .L_96)
	.align		4
.L_96:
        /*0154*/ 	.word	index@(_Z13gather_kernelIhEv12KernelParamsPKT_PKlPS1_)
        /*0158*/ 	.word	0x00000016


	//----- nvinfo : EIATTR_FRAME_SIZE
	.align		4
.L_97:
        /*015c*/ 	.byte	0x04, 0x11
        /*015e*/ 	.short	(.L_99 - .L_98)
	.align		4
.L_98:
        /*0160*/ 	.word	index@($__internal_5_$__cuda_sm20_rem_s64)
        /*0164*/ 	.word	0x00000000


	//----- nvinfo : EIATTR_FRAME_SIZE
	.align		4
.L_99:
        /*0168*/ 	.byte	0x04, 0x11
        /*016a*/ 	.short	(.L_101 - .L_100)
	.align		4
.L_100:
        /*016c*/ 	.word	index@($__internal_4_$__cuda_sm20_div_s64)
        /*0170*/ 	.word	0x00000000


	//----- nvinfo : EIATTR_FRAME_SIZE
	.align		4
.L_101:
        /*0174*/ 	.byte	0x04, 0x11
        /*0176*/ 	.short	(.L_103 - .L_102)
	.align		4
.L_102:
        /*0178*/ 	.word	index@(_Z13gather_kernelIhEv12KernelParamsPKT_PKlPS1_)
        /*017c*/ 	.word	0x00000000


	//----- nvinfo : EIATTR_REGCOUNT
	.align		4
.L_103:
        /*0180*/ 	.byte	0x04, 0x2f
        /*0182*/ 	.short	(.L_105 - .L_104)
	.align		4
.L_104:
        /*0184*/ 	.word	index@(_Z13gather_kernelItEv12KernelParamsPKT_PKlPS1_)
        /*0188*/ 	.word	0x00000016


	//----- nvinfo : EIATTR_FRAME_SIZE
	.align		4
.L_105:
        /*018c*/ 	.byte	0x04, 0x11
        /*018e*/ 	.short	(.L_107 - .L_106)
	.align		4
.L_106:
        /*0190*/ 	.word	index@($__internal_3_$__cuda_sm20_rem_s64)
        /*0194*/ 	.word	0x00000000


	//----- nvinfo : EIATTR_FRAME_SIZE
	.align		4
.L_107:
        /*0198*/ 	.byte	0x04, 0x11
        /*019a*/ 	.short	(.L_109 - .L_108)
	.align		4
.L_108:
        /*019c*/ 	.word	index@($__internal_2_$__cuda_sm20_div_s64)
        /*01a0*/ 	.word	0x00000000


	//----- nvinfo : EIATTR_FRAME_SIZE
	.align		4
.L_109:
        /*01a4*/ 	.byte	0x04, 0x11
        /*01a6*/ 	.short	(.L_111 - .L_110)
	.align		4
.L_110:
        /*01a8*/ 	.word	index@(_Z13gather_kernelItEv12KernelParamsPKT_PKlPS1_)
        /*01ac*/ 	.word	0x00000000


	//----- nvinfo : EIATTR_REGCOUNT
	.align		4
.L_111:
        /*01b0*/ 	.byte	0x04, 0x2f
        /*01b2*/ 	.short	(.L_113 - .L_112)
	.align		4
.L_112:
        /*01b4*/ 	.word	index@(_Z13gather_kernelIbEv12KernelParamsPKT_PKlPS1_)
        /*01b8*/ 	.word	0x00000016


	//----- nvinfo : EIATTR_FRAME_SIZE
	.align		4
.L_113:
        /*01bc*/ 	.byte	0x04, 0x11
        /*01be*/ 	.short	(.L_115 - .L_114)
	.align		4
.L_114:
        /*01c0*/ 	.word	index@($__internal_1_$__cuda_sm20_rem_s64)
        /*01c4*/ 	.word	0x00000000


	//----- nvinfo : EIATTR_FRAME_SIZE
	.align		4
.L_115:
        /*01c8*/ 	.byte	0x04, 0x11
        /*01ca*/ 	.short	(.L_117 - .L_116)
	.align		4
.L_116:
        /*01cc*/ 	.word	index@($__internal_0_$__cuda_sm20_div_s64)
        /*01d0*/ 	.word	0x00000000


	//----- nvinfo : EIATTR_FRAME_SIZE
	.align		4
.L_117:
        /*01d4*/ 	.byte	0x04, 0x11
        /*01d6*/ 	.short	(.L_119 - .L_118)
	.align		4
.L_118:
        /*01d8*/ 	.word	index@(_Z13gather_kernelIbEv12KernelParamsPKT_PKlPS1_)
        /*01dc*/ 	.word	0x00000000


	//----- nvinfo : EIATTR_REGCOUNT
	.align		4
.L_119:
        /*01e0*/ 	.byte	0x04, 0x2f
        /*01e2*/ 	.short	(.L_121 - .L_120)
	.align		4
.L_120:
        /*01e4*/ 	.word	index@(_ZN3cub18CUB_300001_SM_10006detail11EmptyKernelIvEEvv)
        /*01e8*/ 	.word	0x00000004


	//----- nvinfo : EIATTR_FRAME_SIZE
	.align		4
.L_121:
        /*01ec*/ 	.byte	0x04, 0x11
        /*01ee*/ 	.short	(.L_123 - .L_122)
	.align		4
.L_122:
        /*01f0*/ 	.word	index@(_ZN3cub18CUB_300001_SM_10006detail11EmptyKernelIvEEvv)
        /*01f4*/ 	.word	0x00000000


	//----- nvinfo : EIATTR_MIN_STACK_SIZE
	.align		4
.L_123:
        /*01f8*/ 	.byte	0x04, 0x12
        /*01fa*/ 	.short	(.L_125 - .L_124)
	.align		4
.L_124:
        /*01fc*/ 	.word	index@(_ZN3cub18CUB_300001_SM_10006detail11EmptyKernelIvEEvv)
        /*0200*/ 	.word	0x00000000


	//----- nvinfo : EIATTR_MIN_STACK_SIZE
	.align		4
.L_125:
        /*0204*/ 	.byte	0x04, 0x12
        /*0206*/ 	.short	(.L_127 - .L_126)
	.align		4
.L_126:
        /*0208*/ 	.word	index@(_Z13gather_kernelIbEv12KernelParamsPKT_PKlPS1_)
        /*020c*/ 	.word	0x00000000


	//----- nvinfo : EIATTR_MIN_STACK_SIZE
	.align		4
.L_127:
        /*0210*/ 	.byte	0x04, 0x12
        /*0212*/ 	.short	(.L_129 - .L_128)
	.align		4
.L_128:
        /*0214*/ 	.word	index@(_Z13gather_kernelItEv12KernelParamsPKT_PKlPS1_)
        /*0218*/ 	.word	0x00000000


	//----- nvinfo : EIATTR_MIN_STACK_SIZE
	.align		4
.L_129:
        /*021c*/ 	.byte	0x04, 0x12
        /*021e*/ 	.short	(.L_131 - .L_130)
	.align		4
.L_130:
        /*0220*/ 	.word	index@(_Z13gather_kernelIhEv12KernelParamsPKT_PKlPS1_)
        /*0224*/ 	.word	0x00000000


	//----- nvinfo : EIATTR_MIN_STACK_SIZE
	.align		4
.L_131:
        /*0228*/ 	.byte	0x04, 0x12
        /*022a*/ 	.short	(.L_133 - .L_132)
	.align		4
.L_132:
        /*022c*/ 	.word	index@(_Z13gather_kernelIsEv12KernelParamsPKT_PKlPS1_)
        /*0230*/ 	.word	0x00000000


	//----- nvinfo : EIATTR_MIN_STACK_SIZE
	.align		4
.L_133:
        /*0234*/ 	.byte	0x04, 0x12
        /*0236*/ 	.short	(.L_135 - .L_134)
	.align		4
.L_134:
        /*0238*/ 	.word	index@(_Z13gather_kernelIaEv12KernelParamsPKT_PKlPS1_)
        /*023c*/ 	.word	0x00000000


	//----- nvinfo : EIATTR_MIN_STACK_SIZE
	.align		4
.L_135:
        /*0240*/ 	.byte	0x04, 0x12
        /*0242*/ 	.short	(.L_137 - .L_136)
	.align		4
.L_136:
        /*0244*/ 	.word	index@(_Z13gather_kernelIlEv12KernelParamsPKT_PKlPS1_)
        /*0248*/ 	.word	0x00000000


	//----- nvinfo : EIATTR_MIN_STACK_SIZE
	.align		4
.L_137:
        /*024c*/ 	.byte	0x04, 0x12
        /*024e*/ 	.short	(.L_139 - .L_138)
	.align		4
.L_138:
        /*0250*/ 	.word	index@(_Z13gather_kernelIiEv12KernelParamsPKT_PKlPS1_)
        /*0254*/ 	.word	0x00000000


	//----- nvinfo : EIATTR_MIN_STACK_SIZE
	.align		4
.L_139:
        /*0258*/ 	.byte	0x04, 0x12
        /*025a*/ 	.short	(.L_141 - .L_140)
	.align		4
.L_140:
        /*025c*/ 	.word	index@(_Z13gather_kernelIdEv12KernelParamsPKT_PKlPS1_)
        /*0260*/ 	.word	0x00000000


	//----- nvinfo : EIATTR_MIN_STACK_SIZE
	.align		4
.L_141:
        /*0264*/ 	.byte	0x04, 0x12
        /*0266*/ 	.short	(.L_143 - .L_142)
	.align		4
.L_142:
        /*0268*/ 	.word	index@(_Z18gather_kernel_half12KernelParamsPK6__halfPKlPS0_)
        /*026c*/ 	.word	0x00000000


	//----- nvinfo : EIATTR_MIN_STACK_SIZE
	.align		4
.L_143:
        /*0270*/ 	.byte	0x04, 0x12
        /*0272*/ 	.short	(.L_145 - .L_144)
	.align		4
.L_144:
        /*0274*/ 	.word	index@(_Z19gather_kernel_float12KernelParamsPKfPKlPf)
        /*0278*/ 	.word	0x00000000
.L_145:


//--------------------- .nv.compat                --------------------------
	.section	.nv.compat,"",@"SHT_CUDA_COMPAT_INFO"
	.align	4
        /*0000*/ 	.byte	0x02, 0x09, 0x00, 0x00, 0x02, 0x02, 0x01, 0x00, 0x02, 0x05, 0x05, 0x00, 0x03, 0x07, 0x01, 0x01
        /*0010*/ 	.byte	0x02, 0x03, 0x00, 0x00, 0x02, 0x06, 0x01, 0x00, 0x04, 0x0b, 0x08, 0x00, 0x09, 0x00, 0x00, 0x00
        /*0020*/ 	.byte	0x00, 0x00, 0x00, 0x00


//--------------------- .nv.info._ZN3cub18CUB_300001_SM_10006detail11EmptyKernelIvEEvv --------------------------
	.section	.nv.info._ZN3cub18CUB_300001_SM_10006detail11EmptyKernelIvEEvv,"",@"SHT_CUDA_INFO"
	.sectionflags	@""
	.align	4


	//----- nvinfo : EIATTR_CUDA_API_VERSION
	.align		4
        /*0000*/ 	.byte	0x04, 0x37
        /*0002*/ 	.short	(.L_147 - .L_146)
.L_146:
        /*0004*/ 	.word	0x00000082


	//----- nvinfo : EIATTR_SPARSE_MMA_MASK
	.align		4
.L_147:
        /*0008*/ 	.byte	0x03, 0x50
        /*000a*/ 	.short	0x0000


	//----- nvinfo : EIATTR_MAXREG_COUNT
	.align		4
        /*000c*/ 	.byte	0x03, 0x1b
        /*000e*/ 	.short	0x00ff


	//----- nvinfo : EIATTR_MERCURY_ISA_VERSION
	.align		4
        /*0010*/ 	.byte	0x03, 0x5f
        /*0012*/ 	.short	0x0101


	//----- nvinfo : EIATTR_VRC_CTA_INIT_COUNT
	.align		4
        /*0014*/ 	.byte	0x02, 0x4a
	.zero		1
	.zero		1


	//----- nvinfo : EIATTR_EXIT_INSTR_OFFSETS
	.align		4
        /*0018*/ 	.byte	0x04, 0x1c
        /*001a*/ 	.short	(.L_149 - .L_148)


	//   ....[0]....
.L_148:
        /*001c*/ 	.word	0x00000010


	//----- nvinfo : EIATTR_SW_WAR
	.align		4
.L_149:
        /*0020*/ 	.byte	0x04, 0x36
        /*0022*/ 	.short	(.L_151 - .L_150)
.L_150:
        /*0024*/ 	.word	0x00000008
.L_151:


//--------------------- .nv.info._Z13gather_kernelIbEv12KernelParamsPKT_PKlPS1_ --------------------------
	.section	.nv.info._Z13gather_kernelIbEv12KernelParamsPKT_PKlPS1_,"",@"SHT_CUDA_INFO"
	.sectionflags	@""
	.align	4


	//----- nvinfo : EIATTR_CUDA_API_VERSION
	.align		4
        /*0000*/ 	.byte	0x04, 0x37
        /*0002*/ 	.short	(.L_153 - .L_152)
.L_152:
        /*0004*/ 	.word	0x00000082


	//----- nvinfo : EIATTR_KPARAM_INFO
	.align		4
.L_153:
        /*0008*/ 	.byte	0x04, 0x17
        /*000a*/ 	.short	(.L_155 - .L_154)
.L_154:
        /*000c*/ 	.word	0x00000000
        /*0010*/ 	.short	0x0003
        /*0012*/ 	.short	0x0038
        /*0014*/ 	.byte	0x00, 0xf5, 0x21, 0x00


	//----- nvinfo : EIATTR_KPARAM_INFO
	.align		4
.L_155:
        /*0018*/ 	.byte	0x04, 0x17
        /*001a*/ 	.short	(.L_157 - .L_156)
.L_156:
        /*001c*/ 	.word	0x00000000
        /*0020*/ 	.short	0x0002
        /*0022*/ 	.short	0x0030
        /*0024*/ 	.byte	0x00, 0xf5, 0x21, 0x00


	//----- nvinfo : EIATTR_KPARAM_INFO
	.align		4
.L_157:
        /*0028*/ 	.byte	0x04, 0x17
        /*002a*/ 	.short	(.L_159 - .L_158)
.L_158:
        /*002c*/ 	.word	0x00000000
        /*0030*/ 	.short	0x0001
        /*0032*/ 	.short	0x0028
        /*0034*/ 	.byte	0x00, 0xf5, 0x21, 0x00


	//----- nvinfo : EIATTR_KPARAM_INFO
	.align		4
.L_159:
        /*0038*/ 	.byte	0x04, 0x17
        /*003a*/ 	.short	(.L_161 - .L_160)
.L_160:
        /*003c*/ 	.word	0x00000000
        /*0040*/ 	.short	0x0000
        /*0042*/ 	.short	0x0000
        /*0044*/ 	.byte	0x00, 0xf0, 0xa1, 0x00


	//----- nvinfo : EIATTR_SPARSE_MMA_MASK
	.align		4
.L_161:
        /*0048*/ 	.byte	0x03, 0x50
        /*004a*/ 	.short	0x0000


	//----- nvinfo : EIATTR_MAXREG_COUNT
	.align		4
        /*004c*/ 	.byte	0x03, 0x1b
        /*004e*/ 	.short	0x00ff


	//----- nvinfo : EIATTR_MERCURY_ISA_VERSION
	.align		4
        /*0050*/ 	.byte	0x03, 0x5f
        /*0052*/ 	.short	0x0101


	//----- nvinfo : EIATTR_VRC_CTA_INIT_COUNT
	.align		4
        /*0054*/ 	.byte	0x02, 0x4a
	.zero		1
	.zero		1


	//----- nvinfo : EIATTR_EXIT_INSTR_OFFSETS
	.align		4
        /*0058*/ 	.byte	0x04, 0x1c
        /*005a*/ 	.short	(.L_163 - .L_162)


	//   ....[0]....
.L_162:
        /*005c*/ 	.word	0x00000840


	//----- nvinfo : EIATTR_CRS_STACK_SIZE
	.align		4
.L_163:
        /*0060*/ 	.byte	0x04, 0x1e
        /*0062*/ 	.short	(.L_165 - .L_164)
.L_164:
        /*0064*/ 	.word	0x00000000


	//----- nvinfo : EIATTR_CBANK_PARAM_SIZE
	.align		4
.L_165:
        /*0068*/ 	.byte	0x03, 0x19
        /*006a*/ 	.short	0x0040


	//----- nvinfo : EIATTR_PARAM_CBANK
	.align		4
        /*006c*/ 	.byte	0x04, 0x0a
        /*006e*/ 	.short	(.L_167 - .L_166)
	.align		4
.L_166:
        /*0070*/ 	.word	index@(.nv.constant0._Z13gather_kernelIbEv12KernelParamsPKT_PKlPS1_)
        /*0074*/ 	.short	0x0380
        /*0076*/ 	.short	0x0040


	//----- nvinfo : EIATTR_SW_WAR
	.align		4
.L_167:
        /*0078*/ 	.byte	0x04, 0x36
        /*007a*/ 	.short	(.L_169 - .L_168)
.L_168:
        /*007c*/ 	.word	0x00000008
.L_169:


//--------------------- .nv.info._Z13gather_kernelItEv12KernelParamsPKT_PKlPS1_ --------------------------
	.section	.nv.info._Z13gather_kernelItEv12KernelParamsPKT_PKlPS1_,"",@"SHT_CUDA_INFO"
	.sectionflags	@""
	.align	4


	//----- nvinfo : EIATTR_CUDA_API_VERSION
	.align		4
        /*0000*/ 	.byte	0x04, 0x37
        /*0002*/ 	.short	(.L_171 - .L_170)
.L_170:
        /*0004*/ 	.word	0x00000082


	//----- nvinfo : EIATTR_KPARAM_INFO
	.align		4
.L_171:
        /*0008*/ 	.byte	0x04, 0x17
        /*000a*/ 	.short	(.L_173 - .L_172)
.L_172:
        /*000c*/ 	.word	0x00000000
        /*0010*/ 	.short	0x0003
        /*0012*/ 	.short	0x0038
        /*0014*/ 	.byte	0x00, 0xf5, 0x21, 0x00


	//----- nvinfo : EIATTR_KPARAM_INFO
	.align		4
.L_173:
        /*0018*/ 	.byte	0x04, 0x17
        /*001a*/ 	.short	(.L_175 - .L_174)
.L_174:
        /*001c*/ 	.word	0x00000000
        /*0020*/ 	.short	0x0002
        /*0022*/ 	.short	0x0030
        /*0024*/ 	.byte	0x00, 0xf5, 0x21, 0x00


	//----- nvinfo : EIATTR_KPARAM_INFO
	.align		4
.L_175:
        /*0028*/ 	.byte	0x04, 0x17
        /*002a*/ 	.short	(.L_177 - .L_176)
.L_176:
        /*002c*/ 	.word	0x00000000
        /*0030*/ 	.short	0x0001
        /*0032*/ 	.short	0x0028
        /*0034*/ 	.byte	0x00, 0xf5, 0x21, 0x00


	//----- nvinfo : EIATTR_KPARAM_INFO
	.align		4
.L_177:
        /*0038*/ 	.byte	0x04, 0x17
        /*003a*/ 	.short	(.L_179 - .L_178)
.L_178:
        /*003c*/ 	.word	0x00000000
        /*0040*/ 	.short	0x0000
        /*0042*/ 	.short	0x0000
        /*0044*/ 	.byte	0x00, 0xf0, 0xa1, 0x00


	//----- nvinfo : EIATTR_SPARSE_MMA_MASK
	.align		4
.L_179:
        /*0048*/ 	.byte	0x03, 0x50
        /*004a*/ 	.short	0x0000


	//----- nvinfo : EIATTR_MAXREG_COUNT
	.align		4
        /*004c*/ 	.byte	0x03, 0x1b
        /*004e*/ 	.short	0x00ff


	//----- nvinfo : EIATTR_MERCURY_ISA_VERSION
	.align		4
        /*0050*/ 	.byte	0x03, 0x5f
        /*0052*/ 	.short	0x0101


	//----- nvinfo : EIATTR_VRC_CTA_INIT_COUNT
	.align		4
        /*0054*/ 	.byte	0x02, 0x4a
	.zero		1
	.zero		1


	//----- nvinfo : EIATTR_EXIT_INSTR_OFFSETS
	.align		4
        /*0058*/ 	.byte	0x04, 0x1c
        /*005a*/ 	.short	(.L_181 - .L_180)


	//   ....[0]....
.L_180:
        /*005c*/ 	.word	0x00000850


	//----- nvinfo : EIATTR_CRS_STACK_SIZE
	.align		4
.L_181:
        /*0060*/ 	.byte	0x04, 0x1e
        /*0062*/ 	.short	(.L_183 - .L_182)
.L_182:
        /*0064*/ 	.word	0x00000000


	//----- nvinfo : EIATTR_CBANK_PARAM_SIZE
	.align		4
.L_183:
        /*0068*/ 	.byte	0x03, 0x19
        /*006a*/ 	.short	0x0040


	//----- nvinfo : EIATTR_PARAM_CBANK
	.align		4
        /*006c*/ 	.byte	0x04, 0x0a
        /*006e*/ 	.short	(.L_185 - .L_184)
	.align		4
.L_184:
        /*0070*/ 	.word	index@(.nv.constant0._Z13gather_kernelItEv12KernelParamsPKT_PKlPS1_)
        /*0074*/ 	.short	0x0380
        /*0076*/ 	.short	0x0040


	//----- nvinfo : EIATTR_SW_WAR
	.align		4
.L_185:
        /*0078*/ 	.byte	0x04, 0x36
        /*007a*/ 	.short	(.L_187 - .L_186)
.L_186:
        /*007c*/ 	.word	0x00000008
.L_187:


//--------------------- .nv.info._Z13gather_kernelIhEv12KernelParamsPKT_PKlPS1_ --------------------------
	.section	.nv.info._Z13gather_kernelIhEv12KernelParamsPKT_PKlPS1_,"",@"SHT_CUDA_INFO"
	.sectionflags	@""
	.align	4


	//----- nvinfo : EIATTR_CUDA_API_VERSION
	.align		4
        /*0000*/ 	.byte	0x04, 0x37
        /*0002*/ 	.short	(.L_189 - .L_188)
.L_188:
        /*0004*/ 	.word	0x00000082


	//----- nvinfo : EIATTR_KPARAM_INFO
	.align		4
.L_189:
        /*0008*/ 	.byte	0x04, 0x17
        /*000a*/ 	.short	(.L_191 - .L_190)
.L_190:
        /*000c*/ 	.word	0x00000000
        /*0010*/ 	.short	0x0003
        /*0012*/ 	.short	0x0038
        /*0014*/ 	.byte	0x00, 0xf5, 0x21, 0x00


	//----- nvinfo : EIATTR_KPARAM_INFO
	.align		4
.L_191:
        /*0018*/ 	.byte	0x04, 0x17
        /*001a*/ 	.short	(.L_193 - .L_192)
.L_192:
        /*001c*/ 	.word	0x00000000
        /*0020*/ 	.short	0x0002
        /*0022*/ 	.short	0x0030
        /*0024*/ 	.byte	0x00, 0xf5, 0x21, 0x00


	//----- nvinfo : EIATTR_KPARAM_INFO
	.align		4
.L_193:
        /*0028*/ 	.byte	0x04, 0x17
        /*002a*/ 	.short	(.L_195 - .L_194)
.L_194:
        /*002c*/ 	.word	0x00000000
        /*0030*/ 	.short	0x0001
        /*0032*/ 	.short	0x0028
        /*0034*/ 	.byte	0x00, 0xf5, 0x21, 0x00


	//----- nvinfo : EIATTR_KPARAM_INFO
	.align		4
.L_195:
        /*0038*/ 	.byte	0x04, 0x17
        /*003a*/ 	.short	(.L_197 - .L_196)
.L_196:
        /*003c*/ 	.word	0x00000000
        /*0040*/ 	.short	0x0000
        /*0042*/ 	.short	0x0000
        /*0044*/ 	.byte	0x00, 0xf0, 0xa1, 0x00


	//----- nvinfo : EIATTR_SPARSE_MMA_MASK
	.align		4
.L_197:
        /*0048*/ 	.byte	0x03, 0x50
        /*004a*/ 	.short	0x0000


	//----- nvinfo : EIATTR_MAXREG_COUNT
	.align		4
        /*004c*/ 	.byte	0x03, 0x1b
        /*004e*/ 	.short	0x00ff


	//----- nvinfo : EIATTR_MERCURY_ISA_VERSION
	.align		4
        /*0050*/ 	.byte	0x03, 0x5f
        /*0052*/ 	.short	0x0101


	//----- nvinfo : EIATTR_VRC_CTA_INIT_COUNT
	.align		4
        /*0054*/ 	.byte	0x02, 0x4a
	.zero		1
	.zero		1


	//----- nvinfo : EIATTR_EXIT_INSTR_OFFSETS
	.align		4
        /*0058*/ 	.byte	0x04, 0x1c
        /*005a*/ 	.short	(.L_199 - .L_198)


	//   ....[0]....
.L_198:
        /*005c*/ 	.word	0x00000840


	//----- nvinfo : EIATTR_CRS_STACK_SIZE
	.align		4
.L_199:
        /*0060*/ 	.byte	0x04, 0x1e
        /*0062*/ 	.short	(.L_201 - .L_200)
.L_200:
        /*0064*/ 	.word	0x00000000


	//----- nvinfo : EIATTR_CBANK_PARAM_SIZE
	.align		4
.L_201:
        /*0068*/ 	.byte	0x03, 0x19
        /*006a*/ 	.short	0x0040


	//----- nvinfo : EIATTR_PARAM_CBANK
	.align		4
        /*006c*/ 	.byte	0x04, 0x0a
        /*006e*/ 	.short	(.L_203 - .L_202)
	.align		4
.L_202:
        /*0070*/ 	.word	index@(.nv.constant0._Z13gather_kernelIhEv12KernelParamsPKT_PKlPS1_)
        /*0074*/ 	.short	0x0380
        /*0076*/ 	.short	0x0040


	//----- nvinfo : EIATTR_SW_WAR
	.align		4
.L_203:
        /*0078*/ 	.byte	0x04, 0x36
        /*007a*/ 	.short	(.L_205 - .L_204)
.L_204:
        /*007c*/ 	.word	0x00000008
.L_205:


//--------------------- .nv.info._Z13gather_kernelIsEv12KernelParamsPKT_PKlPS1_ --------------------------
	.section	.nv.info._Z13gather_kernelIsEv12KernelParamsPKT_PKlPS1_,"",@"SHT_CUDA_INFO"
	.sectionflags	@""
	.align	4


	//----- nvinfo : EIATTR_CUDA_API_VERSION
	.align		4
        /*0000*/ 	.byte	0x04, 0x37
        /*0002*/ 	.short	(.L_207 - .L_206)
.L_206:
        /*0004*/ 	.word	0x00000082


	//----- nvinfo : EIATTR_KPARAM_INFO
	.align		4
.L_207:
        /*0008*/ 	.byte	0x04, 0x17
        /*000a*/ 	.short	(.L_209 - .L_208)
.L_208:
        /*000c*/ 	.word	0x00000000
        /*0010*/ 	.short	0x0003
        /*0012*/ 	.short	0x0038
        /*0014*/ 	.byte	0x00, 0xf5, 0x21, 0x00


	//----- nvinfo : EIATTR_KPARAM_INFO
	.align		4
.L_209:
        /*0018*/ 	.byte	0x04, 0x17
        /*001a*/ 	.short	(.L_211 - .L_210)
.L_210:
        /*001c*/ 	.word	0x00000000
        /*0020*/ 	.short	0x0002
        /*0022*/ 	.short	0x0030
        /*0024*/ 	.byte	0x00, 0xf5, 0x21, 0x00


	//----- nvinfo : EIATTR_KPARAM_INFO
	.align		4
.L_211:
        /*0028*/ 	.byte	0x04, 0x17
        /*002a*/ 	.short	(.L_213 - .L_212)
.L_212:
        /*002c*/ 	.word	0x00000000
        /*0030*/ 	.short	0x0001
        /*0032*/ 	.short	0x0028
        /*0034*/ 	.byte	0x00, 0xf5, 0x21, 0x00


	//----- nvinfo : EIATTR_KPARAM_INFO
	.align		4
.L_213:
        /*0038*/ 	.byte	0x04, 0x17
        /*003a*/ 	.short	(.L_215 - .L_214)
.L_214:
        /*003c*/ 	.word	0x00000000
        /*0040*/ 	.short	0x0000
        /*0042*/ 	.short	0x0000
        /*0044*/ 	.byte	0x00, 0xf0, 0xa1, 0x00


	//----- nvinfo : EIATTR_SPARSE_MMA_MASK
	.align		4
.L_215:
        /*0048*/ 	.byte	0x03, 0x50
        /*004a*/ 	.short	0x0000


	//----- nvinfo : EIATTR_MAXREG_COUNT
	.align		4
        /*004c*/ 	.byte	0x03, 0x1b
        /*004e*/ 	.short	0x00ff


	//----- nvinfo : EIATTR_MERCURY_ISA_VERSION
	.align		4
        /*0050*/ 	.byte	0x03, 0x5f
        /*0052*/ 	.short	0x0101


	//----- nvinfo : EIATTR_VRC_CTA_INIT_COUNT
	.align		4
        /*0054*/ 	.byte	0x02, 0x4a
	.zero		1
	.zero		1


	//----- nvinfo : EIATTR_EXIT_INSTR_OFFSETS
	.align		4
        /*0058*/ 	.byte	0x04, 0x1c
        /*005a*/ 	.short	(.L_217 - .L_216)


	//   ....[0]....
.L_216:
        /*005c*/ 	.word	0x00000850


	//----- nvinfo : EIATTR_CRS_STACK_SIZE
	.align		4
.L_217:
        /*0060*/ 	.byte	0x04, 0x1e
        /*0062*/ 	.short	(.L_219 - .L_218)
.L_218:
        /*0064*/ 	.word	0x00000000


	//----- nvinfo : EIATTR_CBANK_PARAM_SIZE
	.align		4
.L_219:
        /*0068*/ 	.byte	0x03, 0x19
        /*006a*/ 	.short	0x0040


	//----- nvinfo : EIATTR_PARAM_CBANK
	.align		4
        /*006c*/ 	.byte	0x04, 0x0a
        /*006e*/ 	.short	(.L_221 - .L_220)
	.align		4
.L_220:
        /*0070*/ 	.word	index@(.nv.constant0._Z13gather_kernelIsEv12KernelParamsPKT_PKlPS1_)
        /*0074*/ 	.short	0x0380
        /*0076*/ 	.short	0x0040


	//----- nvinfo : EIATTR_SW_WAR
	.align		4
.L_221:
        /*0078*/ 	.byte	0x04, 0x36
        /*007a*/ 	.short	(.L_223 - .L_222)
.L_222:
        /*007c*/ 	.word	0x00000008
.L_223:


//--------------------- .nv.info._Z13gather_kernelIaEv12KernelParamsPKT_PKlPS1_ --------------------------
	.section	.nv.info._Z13gather_kernelIaEv12KernelParamsPKT_PKlPS1_,"",@"SHT_CUDA_INFO"
	.sectionflags	@""
	.align	4


	//----- nvinfo : EIATTR_CUDA_API_VERSION
	.align		4
        /*0000*/ 	.byte	0x04, 0x37
        /*0002*/ 	.short	(.L_225 - .L_224)
.L_224:
        /*0004*/ 	.word	0x00000082


	//----- nvinfo : EIATTR_KPARAM_INFO
	.align		4
.L_225:
        /*0008*/ 	.byte	0x04, 0x17
        /*000a*/ 	.short	(.L_227 - .L_226)
.L_226:
        /*000c*/ 	.word	0x00000000
        /*0010*/ 	.short	0x0003
        /*0012*/ 	.short	0x0038
        /*0014*/ 	.byte	0x00, 0xf5, 0x21, 0x00


	//----- nvinfo : EIATTR_KPARAM_INFO
	.align		4
.L_227:
        /*0018*/ 	.byte	0x04, 0x17
        /*001a*/ 	.short	(.L_229 - .L_228)
.L_228:
        /*001c*/ 	.word	0x00000000
        /*0020*/ 	.short	0x0002
        /*0022*/ 	.short	0x0030
        /*0024*/ 	.byte	0x00, 0xf5, 0x21, 0x00


	//----- nvinfo : EIATTR_KPARAM_INFO
	.align		4
.L_229:
        /*0028*/ 	.byte	0x04, 0x17
        /*002a*/ 	.short	(.L_231 - .L_230)
.L_230:
        /*002c*/ 	.word	0x00000000
        /*0030*/ 	.short	0x0001
        /*0032*/ 	.short	0x0028
        /*0034*/ 	.byte	0x00, 0xf5, 0x21, 0x00


	//----- nvinfo : EIATTR_KPARAM_INFO
	.align		4
.L_231:
        /*0038*/ 	.byte	0x04, 0x17
        /*003a*/ 	.short	(.L_233 - .L_232)
.L_232:
        /*003c*/ 	.word	0x00000000
        /*0040*/ 	.short	0x0000
        /*0042*/ 	.short	0x0000
        /*0044*/ 	.byte	0x00, 0xf0, 0xa1, 0x00


	//----- nvinfo : EIATTR_SPARSE_MMA_MASK
	.align		4
.L_233:
        /*0048*/ 	.byte	0x03, 0x50
        /*004a*/ 	.short	0x0000


	//----- nvinfo : EIATTR_MAXREG_COUNT
	.align		4
        /*004c*/ 	.byte	0x03, 0x1b
        /*004e*/ 	.short	0x00ff


	//----- nvinfo : EIATTR_MERCURY_ISA_VERSION
	.align		4
        /*0050*/ 	.byte	0x03, 0x5f
        /*0052*/ 	.short	0x0101


	//----- nvinfo : EIATTR_VRC_CTA_INIT_COUNT
	.align		4
        /*0054*/ 	.byte	0x02, 0x4a
	.zero		1
	.zero		1


	//----- nvinfo : EIATTR_EXIT_INSTR_OFFSETS
	.align		4
        /*0058*/ 	.byte	0x04, 0x1c
        /*005a*/ 	.short	(.L_235 - .L_234)


	//   ....[0]....
.L_234:
        /*005c*/ 	.word	0x00000840


	//----- nvinfo : EIATTR_CRS_STACK_SIZE
	.align		4
.L_235:
        /*0060*/ 	.byte	0x04, 0x1e
        /*0062*/ 	.short	(.L_237 - .L_236)
.L_236:
        /*0064*/ 	.word	0x00000000


	//----- nvinfo : EIATTR_CBANK_PARAM_SIZE
	.align		4
.L_237:
        /*0068*/ 	.byte	0x03, 0x19
        /*006a*/ 	.short	0x0040


	//----- nvinfo : EIATTR_PARAM_CBANK
	.align		4
        /*006c*/ 	.byte	0x04, 0x0a
        /*006e*/ 	.short	(.L_239 - .L_238)
	.align		4
.L_238:
        /*0070*/ 	.word	index@(.nv.constant0._Z13gather_kernelIaEv12KernelParamsPKT_PKlPS1_)
        /*0074*/ 	.short	0x0380
        /*0076*/ 	.short	0x0040


	//----- nvinfo : EIATTR_SW_WAR
	.align		4
.L_239:
        /*0078*/ 	.byte	0x04, 0x36
        /*007a*/ 	.short	(.L_241 - .L_240)
.L_240:
        /*007c*/ 	.word	0x00000008
.L_241:


//--------------------- .nv.info._Z13gather_kernelIlEv12KernelParamsPKT_PKlPS1_ --------------------------
	.section	.nv.info._Z13gather_kernelIlEv12KernelParamsPKT_PKlPS1_,"",@"SHT_CUDA_INFO"
	.sectionflags	@""
	.align	4


	//----- nvinfo : EIATTR_CUDA_API_VERSION
	.align		4
        /*0000*/ 	.byte	0x04, 0x37
        /*0002*/ 	.short	(.L_243 - .L_242)
.L_242:
        /*0004*/ 	.word	0x00000082


	//----- nvinfo : EIATTR_KPARAM_INFO
	.align		4
.L_243:
        /*0008*/ 	.byte	0x04, 0x17
        /*000a*/ 	.short	(.L_245 - .L_244)
.L_244:
        /*000c*/ 	.word	0x00000000
        /*0010*/ 	.short	0x0003
        /*0012*/ 	.short	0x0038
        /*0014*/ 	.byte	0x00, 0xf5, 0x21, 0x00


	//----- nvinfo : EIATTR_KPARAM_INFO
	.align		4
.L_245:
        /*0018*/ 	.byte	0x04, 0x17
        /*001a*/ 	.short	(.L_247 - .L_246)
.L_246:
        /*001c*/ 	.word	0x00000000
        /*0020*/ 	.short	0x0002
        /*0022*/ 	.short	0x0030
        /*0024*/ 	.byte	0x00, 0xf5, 0x21, 0x00


	//----- nvinfo : EIATTR_KPARAM_INFO
	.align		4
.L_247:
        /*0028*/ 	.byte	0x04, 0x17
        /*002a*/ 	.short	(.L_249 - .L_248)
.L_248:
        /*002c*/ 	.word	0x00000000
        /*0030*/ 	.short	0x0001
        /*0032*/ 	.short	0x0028
        /*0034*/ 	.byte	0x00, 0xf5, 0x21, 0x00


	//----- nvinfo : EIATTR_KPARAM_INFO
	.align		4
.L_249:
        /*0038*/ 	.byte	0x04, 0x17
        /*003a*/ 	.short	(.L_251 - .L_250)
.L_250:
        /*003c*/ 	.word	0x00000000
        /*0040*/ 	.short	0x0000
        /*0042*/ 	.short	0x0000
        /*0044*/ 	.byte	0x00, 0xf0, 0xa1, 0x00


	//----- nvinfo : EIATTR_SPARSE_MMA_MASK
	.align		4
.L_251:
        /*0048*/ 	.byte	0x03, 0x50
        /*004a*/ 	.short	0x0000


	//----- nvinfo : EIATTR_MAXREG_COUNT
	.align		4
        /*004c*/ 	.byte	0x03, 0x1b
        /*004e*/ 	.short	0x00ff


	//----- nvinfo : EIATTR_MERCURY_ISA_VERSION
	.align		4
        /*0050*/ 	.byte	0x03, 0x5f
        /*0052*/ 	.short	0x0101


	//----- nvinfo : EIATTR_VRC_CTA_INIT_COUNT
	.align		4
        /*0054*/ 	.byte	0x02, 0x4a
	.zero		1
	.zero		1


	//----- nvinfo : EIATTR_EXIT_INSTR_OFFSETS
	.align		4
        /*0058*/ 	.byte	0x04, 0x1c
        /*005a*/ 	.short	(.L_253 - .L_252)


	//   ....[0]....
.L_252:
        /*005c*/ 	.word	0x00000850


	//----- nvinfo : EIATTR_CRS_STACK_SIZE
	.align		4
.L_253:
        /*0060*/ 	.byte	0x04, 0x1e
        /*0062*/ 	.short	(.L_255 - .L_254)
.L_254:
        /*0064*/ 	.word	0x00000000


	//----- nvinfo : EIATTR_CBANK_PARAM_SIZE
	.align		4
.L_255:
        /*0068*/ 	.byte	0x03, 0x19
        /*006a*/ 	.short	0x0040


	//----- nvinfo : EIATTR_PARAM_CBANK
	.align		4
        /*006c*/ 	.byte	0x04, 0x0a
        /*006e*/ 	.short	(.L_257 - .L_256)
	.align		4
.L_256:
        /*0070*/ 	.word	index@(.nv.constant0._Z13gather_kernelIlEv12KernelParamsPKT_PKlPS1_)
        /*0074*/ 	.short	0x0380
        /*0076*/ 	.short	0x0040


	//----- nvinfo : EIATTR_SW_WAR
	.align		4
.L_257:
        /*0078*/ 	.byte	0x04, 0x36
        /*007a*/ 	.short	(.L_259 - .L_258)
.L_258:
        /*007c*/ 	.word	0x00000008
.L_259:


//--------------------- .nv.info._Z13gather_kernelIiEv12KernelParamsPKT_PKlPS1_ --------------------------
	.section	.nv.info._Z13gather_kernelIiEv12KernelParamsPKT_PKlPS1_,"",@"SHT_CUDA_INFO"
	.sectionflags	@""
	.align	4


	//----- nvinfo : EIATTR_CUDA_API_VERSION
	.align		4
        /*0000*/ 	.byte	0x04, 0x37
        /*0002*/ 	.short	(.L_261 - .L_260)
.L_260:
        /*0004*/ 	.word	0x00000082


	//----- nvinfo : EIATTR_KPARAM_INFO
	.align		4
.L_261:
        /*0008*/ 	.byte	0x04, 0x17
        /*000a*/ 	.short	(.L_263 - .L_262)
.L_262:
        /*000c*/ 	.word	0x00000000
        /*0010*/ 	.short	0x0003
        /*0012*/ 	.short	0x0038
        /*0014*/ 	.byte	0x00, 0xf5, 0x21, 0x00


	//----- nvinfo : EIATTR_KPARAM_INFO
	.align		4
.L_263:
        /*0018*/ 	.byte	0x04, 0x17
        /*001a*/ 	.short	(.L_265 - .L_264)
.L_264:
        /*001c*/ 	.word	0x00000000
        /*0020*/ 	.short	0x0002
        /*0022*/ 	.short	0x0030
        /*0024*/ 	.byte	0x00, 0xf5, 0x21, 0x00


	//----- nvinfo : EIATTR_KPARAM_INFO
	.align		4
.L_265:
        /*0028*/ 	.byte	0x04, 0x17
        /*002a*/ 	.short	(.L_267 - .L_266)
.L_266:
        /*002c*/ 	.word	0x00000000
        /*0030*/ 	.short	0x0001
        /*0032*/ 	.short	0x0028
        /*0034*/ 	.byte	0x00, 0xf5, 0x21, 0x00


	//----- nvinfo : EIATTR_KPARAM_INFO
	.align		4
.L_267:
        /*0038*/ 	.byte	0x04, 0x17
        /*003a*/ 	.short	(.L_269 - .L_268)
.L_268:
        /*003c*/ 	.word	0x00000000
        /*0040*/ 	.short	0x0000
        /*0042*/ 	.short	0x0000
        /*0044*/ 	.byte	0x00, 0xf0, 0xa1, 0x00


	//----- nvinfo : EIATTR_SPARSE_MMA_MASK
	.align		4
.L_269:
        /*0048*/ 	.byte	0x03, 0x50
        /*004a*/ 	.short	0x0000


	//----- nvinfo : EIATTR_MAXREG_COUNT
	.align		4
        /*004c*/ 	.byte	0x03, 0x1b
        /*004e*/ 	.short	0x00ff


	//----- nvinfo : EIATTR_MERCURY_ISA_VERSION
	.align		4
        /*0050*/ 	.byte	0x03, 0x5f
        /*0052*/ 	.short	0x0101


	//----- nvinfo : EIATTR_VRC_CTA_INIT_COUNT
	.align		4
        /*0054*/ 	.byte	0x02, 0x4a
	.zero		1
	.zero		1


	//----- nvinfo : EIATTR_EXIT_INSTR_OFFSETS
	.align		4
        /*0058*/ 	.byte	0x04, 0x1c
        /*005a*/ 	.short	(.L_271 - .L_270)


	//   ....[0]....
.L_270:
        /*005c*/ 	.word	0x00000850


	//----- nvinfo : EIATTR_CRS_STACK_SIZE
	.align		4
.L_271:
        /*0060*/ 	.byte	0x04, 0x1e
        /*0062*/ 	.short	(.L_273 - .L_272)
.L_272:
        /*0064*/ 	.word	0x00000000


	//----- nvinfo : EIATTR_CBANK_PARAM_SIZE
	.align		4
.L_273:
        /*0068*/ 	.byte	0x03, 0x19
        /*006a*/ 	.short	0x0040


	//----- nvinfo : EIATTR_PARAM_CBANK
	.align		4
        /*006c*/ 	.byte	0x04, 0x0a
        /*006e*/ 	.short	(.L_275 - .L_274)
	.align		4
.L_274:
        /*0070*/ 	.word	index@(.nv.constant0._Z13gather_kernelIiEv12KernelParamsPKT_PKlPS1_)
        /*0074*/ 	.short	0x0380
        /*0076*/ 	.short	0x0040


	//----- nvinfo : EIATTR_SW_WAR
	.align		4
.L_275:
        /*0078*/ 	.byte	0x04, 0x36
        /*007a*/ 	.short	(.L_277 - .L_276)
.L_276:
        /*007c*/ 	.word	0x00000008
.L_277:


//--------------------- .nv.info._Z13gather_kernelIdEv12KernelParamsPKT_PKlPS1_ --------------------------
	.section	.nv.info._Z13gather_kernelIdEv12KernelParamsPKT_PKlPS1_,"",@"SHT_CUDA_INFO"
	.sectionflags	@""
	.align	4


	//----- nvinfo : EIATTR_CUDA_API_VERSION
	.align		4
        /*0000*/ 	.byte	0x04, 0x37
        /*0002*/ 	.short	(.L_279 - .L_278)
.L_278:
        /*0004*/ 	.word	0x00000082


	//----- nvinfo : EIATTR_KPARAM_INFO
	.align		4
.L_279:
        /*0008*/ 	.byte	0x04, 0x17
        /*000a*/ 	.short	(.L_281 - .L_280)
.L_280:
        /*000c*/ 	.word	0x00000000
        /*0010*/ 	.short	0x0003
        /*0012*/ 	.short	0x0038
        /*0014*/ 	.byte	0x00, 0xf5, 0x21, 0x00


	//----- nvinfo : EIATTR_KPARAM_INFO
	.align		4
.L_281:
        /*0018*/ 	.byte	0x04, 0x17
        /*001a*/ 	.short	(.L_283 - .L_282)
.L_282:
        /*001c*/ 	.word	0x00000000
        /*0020*/ 	.short	0x0002
        /*0022*/ 	.short	0x0030
        /*0024*/ 	.byte	0x00, 0xf5, 0x21, 0x00


	//----- nvinfo : EIATTR_KPARAM_INFO
	.align		4
.L_283:
        /*0028*/ 	.byte	0x04, 0x17
        /*002a*/ 	.short	(.L_285 - .L_284)
.L_284:
        /*002c*/ 	.word	0x00000000
        /*0030*/ 	.short	0x0001
        /*0032*/ 	.short	0x0028
        /*0034*/ 	.byte	0x00, 0xf5, 0x21, 0x00


	//----- nvinfo : EIATTR_KPARAM_INFO
	.align		4
.L_285:
        /*0038*/ 	.byte	0x04, 0x17
        /*003a*/ 	.short	(.L_287 - .L_286)
.L_286:
        /*003c*/ 	.word	0x00000000
        /*0040*/ 	.short	0x0000
        /*0042*/ 	.short	0x0000
        /*0044*/ 	.byte	0x00, 0xf0, 0xa1, 0x00


	//----- nvinfo : EIATTR_SPARSE_MMA_MASK
	.align		4
.L_287:
        /*0048*/ 	.byte	0x03, 0x50
        /*004a*/ 	.short	0x0000


	//----- nvinfo : EIATTR_MAXREG_COUNT
	.align		4
        /*004c*/ 	.byte	0x03, 0x1b
        /*004e*/ 	.short	0x00ff


	//----- nvinfo : EIATTR_MERCURY_ISA_VERSION
	.align		4
        /*0050*/ 	.byte	0x03, 0x5f
        /*0052*/ 	.short	0x0101


	//----- nvinfo : EIATTR_VRC_CTA_INIT_COUNT
	.align		4
        /*0054*/ 	.byte	0x02, 0x4a
	.zero		1
	.zero		1


	//----- nvinfo : EIATTR_EXIT_INSTR_OFFSETS
	.align		4
        /*0058*/ 	.byte	0x04, 0x1c
        /*005a*/ 	.short	(.L_289 - .L_288)


	//   ....[0]....
.L_288:
        /*005c*/ 	.word	0x00000850


	//----- nvinfo : EIATTR_CRS_STACK_SIZE
	.align		4
.L_289:
        /*0060*/ 	.byte	0x04, 0x1e
        /*0062*/ 	.short	(.L_291 - .L_290)
.L_290:
        /*0064*/ 	.word	0x00000000


	//----- nvinfo : EIATTR_CBANK_PARAM_SIZE
	.align		4
.L_291:
        /*0068*/ 	.byte	0x03, 0x19
        /*006a*/ 	.short	0x0040


	//----- nvinfo : EIATTR_PARAM_CBANK
	.align		4
        /*006c*/ 	.byte	0x04, 0x0a
        /*006e*/ 	.short	(.L_293 - .L_292)
	.align		4
.L_292:
        /*0070*/ 	.word	index@(.nv.constant0._Z13gather_kernelIdEv12KernelParamsPKT_PKlPS1_)
        /*0074*/ 	.short	0x0380
        /*0076*/ 	.short	0x0040


	//----- nvinfo : EIATTR_SW_WAR
	.align		4
.L_293:
        /*0078*/ 	.byte	0x04, 0x36
        /*007a*/ 	.short	(.L_295 - .L_294)
.L_294:
        /*007c*/ 	.word	0x00000008
.L_295:


//--------------------- .nv.info._Z18gather_kernel_half12KernelParamsPK6__halfPKlPS0_ --------------------------
	.section	.nv.info._Z18gather_kernel_half12KernelParamsPK6__halfPKlPS0_,"",@"SHT_CUDA_INFO"
	.sectionflags	@""
	.align	4


	//----- nvinfo : EIATTR_CUDA_API_VERSION
	.align		4
        /*0000*/ 	.byte	0x04, 0x37
        /*0002*/ 	.short	(.L_297 - .L_296)
.L_296:
        /*0004*/ 	.word	0x00000082


	//----- nvinfo : EIATTR_KPARAM_INFO
	.align		4
.L_297:
        /*0008*/ 	.byte	0x04, 0x17
        /*000a*/ 	.short	(.L_299 - .L_298)
.L_298:
        /*000c*/ 	.word	0x00000000
        /*0010*/ 	.short	0x0003
        /*0012*/ 	.short	0x0038
        /*0014*/ 	.byte	0x00, 0xf5, 0x21, 0x00


	//----- nvinfo : EIATTR_KPARAM_INFO
	.align		4
.L_299:
        /*0018*/ 	.byte	0x04, 0x17
        /*001a*/ 	.short	(.L_301 - .L_300)
.L_300:
        /*001c*/ 	.word	0x00000000
        /*0020*/ 	.short	0x0002
        /*0022*/ 	.short	0x0030
        /*0024*/ 	.byte	0x00, 0xf5, 0x21, 0x00


	//----- nvinfo : EIATTR_KPARAM_INFO
	.align		4
.L_301:
        /*0028*/ 	.byte	0x04, 0x17
        /*002a*/ 	.short	(.L_303 - .L_302)
.L_302:
        /*002c*/ 	.word	0x00000000
        /*0030*/ 	.short	0x0001
        /*0032*/ 	.short	0x0028
        /*0034*/ 	.byte	0x00, 0xf5, 0x21, 0x00


	//----- nvinfo : EIATTR_KPARAM_INFO
	.align		4
.L_303:
        /*0038*/ 	.byte	0x04, 0x17
        /*003a*/ 	.short	(.L_305 - .L_304)
.L_304:
        /*003c*/ 	.word	0x00000000
        /*0040*/ 	.short	0x0000
        /*0042*/ 	.short	0x0000
        /*0044*/ 	.byte	0x00, 0xf0, 0xa1, 0x00


	//----- nvinfo : EIATTR_SPARSE_MMA_MASK
	.align		4
.L_305:
        /*0048*/ 	.byte	0x03, 0x50
        /*004a*/ 	.short	0x0000


	//----- nvinfo : EIATTR_MAXREG_COUNT
	.align		4
        /*004c*/ 	.byte	0x03, 0x1b
        /*004e*/ 	.short	0x00ff


	//----- nvinfo : EIATTR_MERCURY_ISA_VERSION
	.align		4
        /*0050*/ 	.byte	0x03, 0x5f
        /*0052*/ 	.short	0x0101


	//----- nvinfo : EIATTR_VRC_CTA_INIT_COUNT
	.align		4
        /*0054*/ 	.byte	0x02, 0x4a
	.zero		1
	.zero		1


	//----- nvinfo : EIATTR_EXIT_INSTR_OFFSETS
	.align		4
        /*0058*/ 	.byte	0x04, 0x1c
        /*005a*/ 	.short	(.L_307 - .L_306)


	//   ....[0]....
.L_306:
        /*005c*/ 	.word	0x000001a0


	//   ....[1]....
        /*0060*/ 	.word	0x00000a40


	//   ....[2]....
        /*0064*/ 	.word	0x000012e0


	//----- nvinfo : EIATTR_CRS_STACK_SIZE
	.align		4
.L_307:
        /*0068*/ 	.byte	0x04, 0x1e
        /*006a*/ 	.short	(.L_309 - .L_308)
.L_308:
        /*006c*/ 	.word	0x00000000


	//----- nvinfo : EIATTR_CBANK_PARAM_SIZE
	.align		4
.L_309:
        /*0070*/ 	.byte	0x03, 0x19
        /*0072*/ 	.short	0x0040


	//----- nvinfo : EIATTR_PARAM_CBANK
	.align		4
        /*0074*/ 	.byte	0x04, 0x0a
        /*0076*/ 	.short	(.L_311 - .L_310)
	.align		4
.L_310:
        /*0078*/ 	.word	index@(.nv.constant0._Z18gather_kernel_half12KernelParamsPK6__halfPKlPS0_)
        /*007c*/ 	.short	0x0380
        /*007e*/ 	.short	0x0040


	//----- nvinfo : EIATTR_SW_WAR
	.align		4
.L_311:
        /*0080*/ 	.byte	0x04, 0x36
        /*0082*/ 	.short	(.L_313 - .L_312)
.L_312:
        /*0084*/ 	.word	0x00000008
.L_313:


//--------------------- .nv.info._Z19gather_kernel_float12KernelParamsPKfPKlPf --------------------------
	.section	.nv.info._Z19gather_kernel_float12KernelParamsPKfPKlPf,"",@"SHT_CUDA_INFO"
	.sectionflags	@""
	.align	4


	//----- nvinfo : EIATTR_CUDA_API_VERSION
	.align		4
        /*0000*/ 	.byte	0x04, 0x37
        /*0002*/ 	.short	(.L_315 - .L_314)
.L_314:
        /*0004*/ 	.word	0x00000082


	//----- nvinfo : EIATTR_KPARAM_INFO
	.align		4
.L_315:
        /*0008*/ 	.byte	0x04, 0x17
        /*000a*/ 	.short	(.L_317 - .L_316)
.L_316:
        /*000c*/ 	.word	0x00000000
        /*0010*/ 	.short	0x0003
        /*0012*/ 	.short	0x0038
        /*0014*/ 	.byte	0x00, 0xf5, 0x21, 0x00


	//----- nvinfo : EIATTR_KPARAM_INFO
	.align		4
.L_317:
        /*0018*/ 	.byte	0x04, 0x17
        /*001a*/ 	.short	(.L_319 - .L_318)
.L_318:
        /*001c*/ 	.word	0x00000000
        /*0020*/ 	.short	0x0002
        /*0022*/ 	.short	0x0030
        /*0024*/ 	.byte	0x00, 0xf5, 0x21, 0x00


	//----- nvinfo : EIATTR_KPARAM_INFO
	.align		4
.L_319:
        /*0028*/ 	.byte	0x04, 0x17
        /*002a*/ 	.short	(.L_321 - .L_320)
.L_320:
        /*002c*/ 	.word	0x00000000
        /*0030*/ 	.short	0x0001
        /*0032*/ 	.short	0x0028
        /*0034*/ 	.byte	0x00, 0xf5, 0x21, 0x00


	//----- nvinfo : EIATTR_KPARAM_INFO
	.align		4
.L_321:
        /*0038*/ 	.byte	0x04, 0x17
        /*003a*/ 	.short	(.L_323 - .L_322)
.L_322:
        /*003c*/ 	.word	0x00000000
        /*0040*/ 	.short	0x0000
        /*0042*/ 	.short	0x0000
        /*0044*/ 	.byte	0x00, 0xf0, 0xa1, 0x00


	//----- nvinfo : EIATTR_SPARSE_MMA_MASK
	.align		4
.L_323:
        /*0048*/ 	.byte	0x03, 0x50
        /*004a*/ 	.short	0x0000


	//----- nvinfo : EIATTR_MAXREG_COUNT
	.align		4
        /*004c*/ 	.byte	0x03, 0x1b
        /*004e*/ 	.short	0x00ff


	//----- nvinfo : EIATTR_MERCURY_ISA_VERSION
	.align		4
        /*0050*/ 	.byte	0x03, 0x5f
        /*0052*/ 	.short	0x0101


	//----- nvinfo : EIATTR_VRC_CTA_INIT_COUNT
	.align		4
        /*0054*/ 	.byte	0x02, 0x4a
	.zero		1
	.zero		1


	//----- nvinfo : EIATTR_EXIT_INSTR_OFFSETS
	.align		4
        /*0058*/ 	.byte	0x04, 0x1c
        /*005a*/ 	.short	(.L_325 - .L_324)


	//   ....[0]....
.L_324:
        /*005c*/ 	.word	0x000001a0


	//   ....[1]....
        /*0060*/ 	.word	0x00000a40


	//   ....[2]....
        /*0064*/ 	.word	0x000012e0


	//----- nvinfo : EIATTR_CRS_STACK_SIZE
	.align		4
.L_325:
        /*0068*/ 	.byte	0x04, 0x1e
        /*006a*/ 	.short	(.L_327 - .L_326)
.L_326:
        /*006c*/ 	.word	0x00000000


	//----- nvinfo : EIATTR_CBANK_PARAM_SIZE
	.align		4
.L_327:
        /*0070*/ 	.byte	0x03, 0x19
        /*0072*/ 	.short	0x0040


	//----- nvinfo : EIATTR_PARAM_CBANK
	.align		4
        /*0074*/ 	.byte	0x04, 0x0a
        /*0076*/ 	.short	(.L_329 - .L_328)
	.align		4
.L_328:
        /*0078*/ 	.word	index@(.nv.constant0._Z19gather_kernel_float12KernelParamsPKfPKlPf)
        /*007c*/ 	.short	0x0380
        /*007e*/ 	.short	0x0040


	//----- nvinfo : EIATTR_SW_WAR
	.align		4
.L_329:
        /*0080*/ 	.byte	0x04, 0x36
        /*0082*/ 	.short	(.L_331 - .L_330)
.L_330:
        /*0084*/ 	.word	0x00000008
.L_331:


//--------------------- .nv.callgraph             --------------------------
	.section	.nv.callgraph,"",@"SHT_CUDA_CALLGRAPH"
	.align	4
	.sectionentsize	8
	.align		4
        /*0000*/ 	.word	0x00000000
	.align		4
        /*0004*/ 	.word	0xffffffff
	.align		4
        /*0008*/ 	.word	0x00000000
	.align		4
        /*000c*/ 	.word	0xfffffffe
	.align		4
        /*0010*/ 	.word	0x00000000
	.align		4
        /*0014*/ 	.word	0xfffffffd
	.align		4
        /*0018*/ 	.word	0x00000000
	.align		4
        /*001c*/ 	.word	0xfffffffc


//--------------------- .nv.constant4             --------------------------
	.section	.nv.constant4,"a",@progbits
	.align	8
	.align		8
.nv.constant4:
        /*0000*/ 	.dword	_ZN34_INTERNAL_2195e768_4_k_cu_083191324cuda3std3__45__cpo5beginE
	.align		8
        /*0008*/ 	.dword	_ZN34_INTERNAL_2195e768_4_k_cu_083191324cuda3std3__45__cpo3endE
	.align		8
        /*0010*/ 	.dword	_ZN34_INTERNAL_2195e768_4_k_cu_083191324cuda3std3__45__cpo6cbeginE
	.align		8
        /*0018*/ 	.dword	_ZN34_INTERNAL_2195e768_4_k_cu_083191324cuda3std3__45__cpo4cendE
	.align		8
        /*0020*/ 	.dword	_ZN34_INTERNAL_2195e768_4_k_cu_083191324cuda3std3__45__cpo6rbeginE
	.align		8
        /*0028*/ 	.dword	_ZN34_INTERNAL_2195e768_4_k_cu_083191324cuda3std3__45__cpo4rendE
	.align		8
        /*0030*/ 	.dword	_ZN34_INTERNAL_2195e768_4_k_cu_083191324cuda3std3__45__cpo7crbeginE
	.align		8
        /*0038*/ 	.dword	_ZN34_INTERNAL_2195e768_4_k_cu_083191324cuda3std3__45__cpo5crendE
	.align		8
        /*0040*/ 	.dword	_ZN34_INTERNAL_2195e768_4_k_cu_083191324cuda3std3__436_GLOBAL__N__2195e768_4_k_cu_083191326ignoreE
	.align		8
        /*0048*/ 	.dword	_ZN34_INTERNAL_2195e768_4_k_cu_083191324cuda3std3__419piecewise_constructE
	.align		8
        /*0050*/ 	.dword	_ZN34_INTERNAL_2195e768_4_k_cu_083191324cuda3std3__48in_placeE
	.align		8
        /*0058*/ 	.dword	_ZN34_INTERNAL_2195e768_4_k_cu_083191324cuda3std3__420unreachable_sentinelE
	.align		8
        /*0060*/ 	.dword	_ZN34_INTERNAL_2195e768_4_k_cu_083191324cuda3std3__47nulloptE
	.align		8
        /*0068*/ 	.dword	_ZN34_INTERNAL_2195e768_4_k_cu_083191324cuda3std3__48unexpectE
	.align		8
        /*0070*/ 	.dword	_ZN34_INTERNAL_2195e768_4_k_cu_083191324cuda3std6ranges3__45__cpo4swapE
	.align		8
        /*0078*/ 	.dword	_ZN34_INTERNAL_2195e768_4_k_cu_083191324cuda3std6ranges3__45__cpo9iter_moveE
	.align		8
        /*0080*/ 	.dword	_ZN34_INTERNAL_2195e768_4_k_cu_083191324cuda3std6ranges3__45__cpo5beginE
	.align		8
        /*0088*/ 	.dword	_ZN34_INTERNAL_2195e768_4_k_cu_083191324cuda3std6ranges3__45__cpo3endE
	.align		8
        /*0090*/ 	.dword	_ZN34_INTERNAL_2195e768_4_k_cu_083191324cuda3std6ranges3__45__cpo6cbeginE
	.align		8
        /*0098*/ 	.dword	_ZN34_INTERNAL_2195e768_4_k_cu_083191324cuda3std6ranges3__45__cpo4cendE
	.align		8
        /*00a0*/ 	.dword	_ZN34_INTERNAL_2195e768_4_k_cu_083191324cuda3std6ranges3__45__cpo7advanceE
	.align		8
        /*00a8*/ 	.dword	_ZN34_INTERNAL_2195e768_4_k_cu_083191324cuda3std6ranges3__45__cpo9iter_swapE
	.align		8
        /*00b0*/ 	.dword	_ZN34_INTERNAL_2195e768_4_k_cu_083191324cuda3std6ranges3__45__cpo4nextE
	.align		8
        /*00b8*/ 	.dword	_ZN34_INTERNAL_2195e768_4_k_cu_083191324cuda3std6ranges3__45__cpo4prevE
	.align		8
        /*00c0*/ 	.dword	_ZN34_INTERNAL_2195e768_4_k_cu_083191324cuda3std6ranges3__45__cpo4dataE
	.align		8
        /*00c8*/ 	.dword	_ZN34_INTERNAL_2195e768_4_k_cu_083191324cuda3std6ranges3__45__cpo5cdataE
	.align		8
        /*00d0*/ 	.dword	_ZN34_INTERNAL_2195e768_4_k_cu_083191324cuda3std6ranges3__45__cpo4sizeE
	.align		8
        /*00d8*/ 	.dword	_ZN34_INTERNAL_2195e768_4_k_cu_083191324cuda3std6ranges3__45__cpo5ssizeE
	.align		8
        /*00e0*/ 	.dword	_ZN34_INTERNAL_2195e768_4_k_cu_083191324cuda3std6ranges3__45__cpo8distanceE
	.align		8
        /*00e8*/ 	.dword	_ZN34_INTERNAL_2195e768_4_k_cu_083191326thrust24THRUST_300001_SM_1000_NS6system6detail10sequential3seqE
	.align		8
        /*00f0*/ 	.dword	_ZN34_INTERNAL_2195e768_4_k_cu_083191326thrust24THRUST_300001_SM_1000_NS12placeholders2_1E
	.align		8
        /*00f8*/ 	.dword	_ZN34_INTERNAL_2195e768_4_k_cu_083191326thrust24THRUST_300001_SM_1000_NS12placeholders2_2E
	.align		8
        /*0100*/ 	.dword	_ZN34_INTERNAL_2195e768_4_k_cu_083191326thrust24THRUST_300001_SM_1000_NS12placeholders2_3E
	.align		8
        /*0108*/ 	.dword	_ZN34_INTERNAL_2195e768_4_k_cu_083191326thrust24THRUST_300001_SM_1000_NS12placeholders2_4E
	.align		8
        /*0110*/ 	.dword	_ZN34_INTERNAL_2195e768_4_k_cu_083191326thrust24THRUST_300001_SM_1000_NS12placeholders2_5E
	.align		8
        /*0118*/ 	.dword	_ZN34_INTERNAL_2195e768_4_k_cu_083191326thrust24THRUST_300001_SM_1000_NS12placeholders2_6E
	.align		8
        /*0120*/ 	.dword	_ZN34_INTERNAL_2195e768_4_k_cu_083191326thrust24THRUST_300001_SM_1000_NS12placeholders2_7E
	.align		8
        /*0128*/ 	.dword	_ZN34_INTERNAL_2195e768_4_k_cu_083191326thrust24THRUST_300001_SM_1000_NS12placeholders2_8E
	.align		8
        /*0130*/ 	.dword	_ZN34_INTERNAL_2195e768_4_k_cu_083191326thrust24THRUST_300001_SM_1000_NS12placeholders2_9E
	.align		8
        /*0138*/ 	.dword	_ZN34_INTERNAL_2195e768_4_k_cu_083191326thrust24THRUST_300001_SM_1000_NS12placeholders3_10E


//--------------------- .text._ZN3cub18CUB_300001_SM_10006detail11EmptyKernelIvEEvv --------------------------
	.section	.text._ZN3cub18CUB_300001_SM_10006detail11EmptyKernelIvEEvv,"ax",@progbits
	.align	128
        .global         _ZN3cub18CUB_300001_SM_10006detail11EmptyKernelIvEEvv
        .type           _ZN3cub18CUB_300001_SM_10006detail11EmptyKernelIvEEvv,@function
        .size           _ZN3cub18CUB_300001_SM_10006detail11EmptyKernelIvEEvv,(.L_x_121 - _ZN3cub18CUB_300001_SM_10006detail11EmptyKernelIvEEvv)
        .other          _ZN3cub18CUB_300001_SM_10006detail11EmptyKernelIvEEvv,@"STO_CUDA_ENTRY STV_DEFAULT"
_ZN3cub18CUB_300001_SM_10006detail11EmptyKernelIvEEvv:
.text._ZN3cub18CUB_300001_SM_10006detail11EmptyKernelIvEEvv:
[----:B------:R-:W-:Y:S01]  /*0000*/  LDC R1, c[0x0][0x37c] ;  /* 0x0000df00ff017b82 */ /* 0x000fe20000000800 */
[----:B------:R-:W-:Y:S05]  /*0010*/  EXIT ;  /* 0x000000000000794d */ /* 0x000fea0003800000 */
.L_x_0:
[----:B------:R-:W-:-:S00]  /*0020*/  BRA `(.L_x_0) ;  /* 0xfffffffc00fc7947 */ /* 0x000fc0000383ffff */
[----:B------:R-:W-:-:S00]  /*0030*/  NOP ;  /* 0x0000000000007918 */ /* 0x000fc00000000000 */
        /* <DEDUP_REMOVED lines=12> */
.L_x_121:


//--------------------- .text._Z13gather_kernelIbEv12KernelParamsPKT_PKlPS1_ --------------------------
	.section	.text._Z13gather_kernelIbEv12KernelParamsPKT_PKlPS1_,"ax",@progbits
	.align	128
        .global         _Z13gather_kernelIbEv12KernelParamsPKT_PKlPS1_
        .type           _Z13gather_kernelIbEv12KernelParamsPKT_PKlPS1_,@function
        .size           _Z13gather_kernelIbEv12KernelParamsPKT_PKlPS1_,(.L_x_102 - _Z13gather_kernelIbEv12KernelParamsPKT_PKlPS1_)
        .other          _Z13gather_kernelIbEv12KernelParamsPKT_PKlPS1_,@"STO_CUDA_ENTRY STV_DEFAULT"
_Z13gather_kernelIbEv12KernelParamsPKT_PKlPS1_:
.text._Z13gather_kernelIbEv12KernelParamsPKT_PKlPS1_:
[----:B------:R-:W-:Y:S01]  /*0000*/  LDC R1, c[0x0][0x37c] ;  /* 0x0000df00ff017b82 */ /* 0x000fe20000000800 */
[----:B------:R-:W0:Y:S01]  /*0010*/  S2R R3, SR_TID.X ;  /* 0x0000000000037919 */ /* 0x000e220000002100 */
[----:B------:R-:W1:Y:S06]  /*0020*/  LDCU UR5, c[0x0][0x39c] ;  /* 0x00007380ff0577ac */ /* 0x000e6c0008000800 */
[----:B------:R-:W0:Y:S08]  /*0030*/  S2UR UR4, SR_CTAID.X ;  /* 0x00000000000479c3 */ /* 0x000e300000002500 */
[----:B------:R-:W0:Y:S01]  /*0040*/  LDC R2, c[0x0][0x360] ;  /* 0x0000d800ff027b82 */ /* 0x000e220000000800 */
[----:B-1----:R-:W-:Y:S01]  /*0050*/  UISETP.NE.U32.AND UP0, UPT, UR5, URZ, UPT ;  /* 0x000000ff0500728c */ /* 0x002fe2000bf05070 */
[----:B0-----:R-:W-:Y:S01]  /*0060*/  IMAD R2, R2, UR4, R3 ;  /* 0x0000000402027c24 */ /* 0x001fe2000f8e0203 */
[----:B------:R-:W-:-:S07]  /*0070*/  UMOV UR4, URZ ;  /* 0x000000ff00047c82 */ /* 0x000fce0008000000 */
[----:B------:R-:W-:Y:S05]  /*0080*/  BRA.U UP0, `(.L_x_1) ;  /* 0x0000000100607547 */ /* 0x000fea000b800000 */
[----:B------:R-:W0:Y:S02]  /*0090*/  LDCU UR5, c[0x0][0x398] ;  /* 0x00007300ff0577ac */ /* 0x000e240008000800 */
[----:B0-----:R-:W0:Y:S01]  /*00a0*/  I2F.U32.RP R0, UR5 ;  /* 0x0000000500007d06 */ /* 0x001e220008209000 */
[----:B------:R-:W-:-:S07]  /*00b0*/  ISETP.NE.U32.AND P2, PT, RZ, UR5, PT ;  /* 0x00000005ff007c0c */ /* 0x000fce000bf45070 */
[----:B0-----:R-:W0:Y:S02]  /*00c0*/  MUFU.RCP R0, R0 ;  /* 0x0000000000007308 */ /* 0x001e240000001000 */
[----:B0-----:R-:W-:-:S06]  /*00d0*/  VIADD R4, R0, 0xffffffe ;  /* 0x0ffffffe00047836 */ /* 0x001fcc0000000000 */
[----:B------:R0:W1:Y:S02]  /*00e0*/  F2I.FTZ.U32.TRUNC.NTZ R5, R4 ;  /* 0x0000000400057305 */ /* 0x000064000021f000 */
[----:B0-----:R-:W-:Y:S02]  /*00f0*/  HFMA2 R4, -RZ, RZ, 0, 0 ;  /* 0x00000000ff047431 */ /* 0x001fe400000001ff */
[----:B-1----:R-:W-:-:S04]  /*0100*/  IMAD.MOV R7, RZ, RZ, -R5 ;  /* 0x000000ffff077224 */ /* 0x002fc800078e0a05 */
[----:B------:R-:W-:-:S04]  /*0110*/  IMAD R7, R7, UR5, RZ ;  /* 0x0000000507077c24 */ /* 0x000fc8000f8e02ff */
[----:B------:R-:W-:-:S06]  /*0120*/  IMAD.HI.U32 R5, R5, R7, R4 ;  /* 0x0000000705057227 */ /* 0x000fcc00078e0004 */
[----:B------:R-:W-:-:S04]  /*0130*/  IMAD.HI.U32 R6, R5, R2, RZ ;  /* 0x0000000205067227 */ /* 0x000fc800078e00ff */
[----:B------:R-:W-:-:S04]  /*0140*/  IMAD.MOV R5, RZ, RZ, -R6 ;  /* 0x000000ffff057224 */ /* 0x000fc800078e0a06 */
[----:B------:R-:W-:-:S05]  /*0150*/  IMAD R5, R5, UR5, R2 ;  /* 0x0000000505057c24 */ /* 0x000fca000f8e0202 */
[----:B------:R-:W-:-:S13]  /*0160*/  ISETP.GE.U32.AND P0, PT, R5, UR5, PT ;  /* 0x0000000505007c0c */ /* 0x000fda000bf06070 */
[----:B------:R-:W-:Y:S01]  /*0170*/  @P0 VIADD R5, R5, -UR5 ;  /* 0x8000000505050c36 */ /* 0x000fe20008000000 */
[----:B------:R-:W-:-:S04]  /*0180*/  @P0 IADD3 R6, PT, PT, R6, 0x1, RZ ;  /* 0x0000000106060810 */ /* 0x000fc80007ffe0ff */
[----:B------:R-:W-:Y:S02]  /*0190*/  ISETP.GE.U32.AND P1, PT, R5, UR5, PT ;  /* 0x0000000505007c0c */ /* 0x000fe4000bf26070 */
[----:B------:R-:W-:-:S11]  /*01a0*/  MOV R5, RZ ;  /* 0x000000ff00057202 */ /* 0x000fd60000000f00 */
[----:B------:R-:W-:Y:S01]  /*01b0*/  @P1 VIADD R6, R6, 0x1 ;  /* 0x0000000106061836 */ /* 0x000fe20000000000 */
[----:B------:R-:W-:-:S05]  /*01c0*/  @!P2 LOP3.LUT R6, RZ, UR5, RZ, 0x33, !PT ;  /* 0x00000005ff06ac12 */ /* 0x000fca000f8e33ff */
[----:B------:R-:W-:-:S04]  /*01d0*/  IMAD.MOV R7, RZ, RZ, -R6 ;  /* 0x000000ffff077224 */ /* 0x000fc800078e0a06 */
[----:B------:R-:W-:Y:S02]  /*01e0*/  IMAD R4, R7, UR5, R2 ;  /* 0x0000000507047c24 */ /* 0x000fe4000f8e0202 */
[----:B------:R-:W-:Y:S01]  /*01f0*/  IMAD.MOV.U32 R7, RZ, RZ, RZ ;  /* 0x000000ffff077224 */ /* 0x000fe200078e00ff */
[----:B------:R-:W-:Y:S06]  /*0200*/  BRA `(.L_x_2) ;  /* 0x0000000000387947 */ /* 0x000fec0003800000 */
.L_x_1:
[----:B------:R-:W-:Y:S01]  /*0210*/  IMAD.MOV.U32 R8, RZ, RZ, R2 ;  /* 0x000000ffff087224 */ /* 0x000fe200078e0002 */
[----:B------:R-:W-:Y:S01]  /*0220*/  MOV R0, 0x250 ;  /* 0x0000025000007802 */ /* 0x000fe20000000f00 */
[----:B------:R-:W0:Y:S06]  /*0230*/  LDCU.64 UR8, c[0x0][0x398] ;  /* 0x00007300ff0877ac */ /* 0x000e2c0008000a00 */
[----:B0-----:R-:W-:Y:S05]  /*0240*/  CALL.REL.NOINC `($__internal_0_$__cuda_sm20_div_s64) ;  /* 0x0000000400807944 */ /* 0x001fea0003c00000 */
[----:B------:R-:W0:Y:S01]  /*0250*/  LDCU.64 UR6, c[0x0][0x398] ;  /* 0x00007300ff0677ac */ /* 0x000e220008000a00 */
[-C--:B------:R-:W-:Y:S01]  /*0260*/  IADD3 R7, P0, PT, RZ, -R10.reuse, RZ ;  /* 0x8000000aff077210 */ /* 0x080fe20007f1e0ff */
[----:B------:R-:W-:Y:S01]  /*0270*/  IMAD.MOV.U32 R3, RZ, RZ, RZ ;  /* 0x000000ffff037224 */ /* 0x000fe200078e00ff */
[----:B------:R-:W-:Y:S02]  /*0280*/  MOV R6, R10 ;  /* 0x0000000a00067202 */ /* 0x000fe40000000f00 */
[----:B------:R-:W-:-:S05]  /*0290*/  IADD3.X R0, PT, PT, RZ, ~R11, RZ, P0, !PT ;  /* 0x8000000bff007210 */ /* 0x000fca00007fe4ff */
[----:B0-----:R-:W-:Y:S02]  /*02a0*/  IMAD R0, R0, UR6, RZ ;  /* 0x0000000600007c24 */ /* 0x001fe4000f8e02ff */
[----:B------:R-:W-:-:S04]  /*02b0*/  IMAD.WIDE.U32 R4, R7, UR6, R2 ;  /* 0x0000000607047c25 */ /* 0x000fc8000f8e0002 */
[----:B------:R-:W-:-:S04]  /*02c0*/  IMAD R7, R7, UR7, R0 ;  /* 0x0000000707077c24 */ /* 0x000fc8000f8e0200 */
[----:B------:R-:W-:Y:S02]  /*02d0*/  IMAD.IADD R5, R5, 0x1, R7 ;  /* 0x0000000105057824 */ /* 0x000fe400078e0207 */
[----:B------:R-:W-:-:S07]  /*02e0*/  IMAD.MOV.U32 R7, RZ, RZ, R11 ;  /* 0x000000ffff077224 */ /* 0x000fce00078e000b */
.L_x_2:
[----:B------:R-:W0:Y:S01]  /*02f0*/  LDCU UR5, c[0x0][0x3a4] ;  /* 0x00007480ff0577ac */ /* 0x000e220008000800 */
[----:B------:R-:W-:Y:S01]  /*0300*/  BSSY.RECONVERGENT B0, `(.L_x_3) ;  /* 0x000001d000007945 */ /* 0x000fe20003800200 */
[----:B------:R-:W1:Y:S01]  /*0310*/  LDCU.64 UR12, c[0x0][0x358] ;  /* 0x00006b00ff0c77ac */ /* 0x000e620008000a00 */
[----:B0-----:R-:W-:-:S04]  /*0320*/  LOP3.LUT R0, R7, UR5, RZ, 0xfc, !PT ;  /* 0x0000000507007c12 */ /* 0x001fc8000f8efcff */
[----:B------:R-:W-:-:S13]  /*0330*/  ISETP.NE.U32.AND P0, PT, R0, RZ, PT ;  /* 0x000000ff0000720c */ /* 0x000fda0003f05070 */
[----:B-1----:R-:W-:Y:S05]  /*0340*/  @P0 BRA `(.L_x_4) ;  /* 0x0000000000500947 */ /* 0x002fea0003800000 */
[----:B------:R-:W0:Y:S02]  /*0350*/  LDCU UR5, c[0x0][0x3a0] ;  /* 0x00007400ff0577ac */ /* 0x000e240008000800 */
[----:B0-----:R-:W0:Y:S01]  /*0360*/  I2F.U32.RP R0, UR5 ;  /* 0x0000000500007d06 */ /* 0x001e220008209000 */
[----:B------:R-:W-:-:S07]  /*0370*/  ISETP.NE.U32.AND P1, PT, RZ, UR5, PT ;  /* 0x00000005ff007c0c */ /* 0x000fce000bf25070 */
[----:B0-----:R-:W0:Y:S02]  /*0380*/  MUFU.RCP R0, R0 ;  /* 0x0000000000007308 */ /* 0x001e240000001000 */
[----:B0-----:R-:W-:-:S06]  /*0390*/  VIADD R8, R0, 0xffffffe ;  /* 0x0ffffffe00087836 */ /* 0x001fcc0000000000 */
[----:B------:R0:W1:Y:S02]  /*03a0*/  F2I.FTZ.U32.TRUNC.NTZ R9, R8 ;  /* 0x0000000800097305 */ /* 0x000064000021f000 */
[----:B0-----:R-:W-:Y:S01]  /*03b0*/  IMAD.MOV.U32 R8, RZ, RZ, RZ ;  /* 0x000000ffff087224 */ /* 0x001fe200078e00ff */
[----:B-1----:R-:W-:-:S05]  /*03c0*/  IADD3 R7, PT, PT, RZ, -R9, RZ ;  /* 0x80000009ff077210 */ /* 0x002fca0007ffe0ff */
[----:B------:R-:W-:-:S04]  /*03d0*/  IMAD R7, R7, UR5, RZ ;  /* 0x0000000507077c24 */ /* 0x000fc8000f8e02ff */
[----:B------:R-:W-:-:S04]  /*03e0*/  IMAD.HI.U32 R9, R9, R7, R8 ;  /* 0x0000000709097227 */ /* 0x000fc800078e0008 */
[----:B------:R-:W-:Y:S02]  /*03f0*/  IMAD.MOV.U32 R7, RZ, RZ, RZ ;  /* 0x000000ffff077224 */ /* 0x000fe400078e00ff */
[----:B------:R-:W-:-:S04]  /*0400*/  IMAD.HI.U32 R9, R9, R6, RZ ;  /* 0x0000000609097227 */ /* 0x000fc800078e00ff */
[----:B------:R-:W-:-:S04]  /*0410*/  IMAD.MOV R9, RZ, RZ, -R9 ;  /* 0x000000ffff097224 */ /* 0x000fc800078e0a09 */
[----:B------:R-:W-:-:S05]  /*0420*/  IMAD R6, R9, UR5, R6 ;  /* 0x0000000509067c24 */ /* 0x000fca000f8e0206 */
[----:B------:R-:W-:-:S13]  /*0430*/  ISETP.GE.U32.AND P0, PT, R6, UR5, PT ;  /* 0x0000000506007c0c */ /* 0x000fda000bf06070 */
[----:B------:R-:W-:-:S04]  /*0440*/  @P0 IADD3 R6, PT, PT, R6, -UR5, RZ ;  /* 0x8000000506060c10 */ /* 0x000fc8000fffe0ff */
[----:B------:R-:W-:-:S13]  /*0450*/  ISETP.GE.U32.AND P0, PT, R6, UR5, PT ;  /* 0x0000000506007c0c */ /* 0x000fda000bf06070 */
[----:B------:R-:W-:Y:S01]  /*0460*/  @P0 VIADD R6, R6, -UR5 ;  /* 0x8000000506060c36 */ /* 0x000fe20008000000 */
[----:B------:R-:W-:Y:S01]  /*0470*/  @!P1 LOP3.LUT R6, RZ, UR5, RZ, 0x33, !PT ;  /* 0x00000005ff069c12 */ /* 0x000fe2000f8e33ff */
[----:B------:R-:W-:Y:S06]  /*0480*/  BRA `(.L_x_5) ;  /* 0x0000000000107947 */ /* 0x000fec0003800000 */
.L_x_4:
[----:B------:R-:W-:-:S07]  /*0490*/  MOV R0, 0x4b0 ;  /* 0x000004b000007802 */ /* 0x000fce0000000f00 */
[----:B------:R-:W-:Y:S05]  /*04a0*/  CALL.REL.NOINC `($__internal_1_$__cuda_sm20_rem_s64) ;  /* 0x0000000800387944 */ /* 0x000fea0003c00000 */
[----:B------:R-:W-:Y:S01]  /*04b0*/  MOV R6, R8 ;  /* 0x0000000800067202 */ /* 0x000fe20000000f00 */
[----:B------:R-:W-:-:S07]  /*04c0*/  IMAD.MOV.U32 R7, RZ, RZ, R9 ;  /* 0x000000ffff077224 */ /* 0x000fce00078e0009 */
.L_x_5:
[----:B------:R-:W-:Y:S05]  /*04d0*/  BSYNC.RECONVERGENT B0 ;  /* 0x0000000000007941 */ /* 0x000fea0003800200 */
.L_x_3:
[----:B------:R-:W0:Y:S01]  /*04e0*/  LDCU.64 UR6, c[0x0][0x3b0] ;  /* 0x00007600ff0677ac */ /* 0x000e220008000a00 */
[----:B------:R-:W1:Y:S01]  /*04f0*/  LDCU.64 UR8, c[0x0][0x3a0] ;  /* 0x00007400ff0877ac */ /* 0x000e620008000a00 */
[----:B------:R-:W1:Y:S01]  /*0500*/  LDCU.64 UR10, c[0x0][0x398] ;  /* 0x00007300ff0a77ac */ /* 0x000e620008000a00 */
[----:B0-----:R-:W-:-:S04]  /*0510*/  LEA R8, P0, R6, UR6, 0x3 ;  /* 0x0000000606087c11 */ /* 0x001fc8000f8018ff */
[----:B------:R-:W-:-:S05]  /*0520*/  LEA.HI.X R9, R6, UR7, R7, 0x3, P0 ;  /* 0x0000000706097c11 */ /* 0x000fca00080f1c07 */
[----:B------:R0:W5:Y:S01]  /*0530*/  LDG.E.64.CONSTANT R6, desc[UR12][R8.64] ;  /* 0x0000000c08067981 */ /* 0x000162000c1e9b00 */
[----:B-1----:R-:W-:Y:S02]  /*0540*/  UIMAD UR5, UR9, UR10, URZ ;  /* 0x0000000a090572a4 */ /* 0x002fe4000f8e02ff */
[----:B------:R-:W-:Y:S02]  /*0550*/  UIMAD.WIDE.U32 UR6, UR8, UR10, URZ ;  /* 0x0000000a080672a5 */ /* 0x000fe4000f8e00ff */
[----:B------:R-:W-:-:S04]  /*0560*/  UIMAD UR5, UR11, UR8, UR5 ;  /* 0x000000080b0572a4 */ /* 0x000fc8000f8e0205 */
[----:B------:R-:W-:-:S04]  /*0570*/  UIADD3 UR9, UPT, UPT, UR7, UR5, URZ ;  /* 0x0000000507097290 */ /* 0x000fc8000fffe0ff */
[----:B------:R-:W-:-:S09]  /*0580*/  UISETP.NE.U32.AND UP0, UPT, UR9, URZ, UPT ;  /* 0x000000ff0900728c */ /* 0x000fd2000bf05070 */
[----:B0-----:R-:W-:Y:S05]  /*0590*/  BRA.U UP0, `(.L_x_6) ;  /* 0x0000000100507547 */ /* 0x001fea000b800000 */
[----:B------:R-:W0:Y:S01]  /*05a0*/  I2F.U32.RP R0, UR6 ;  /* 0x0000000600007d06 */ /* 0x000e220008209000 */
[----:B------:R-:W-:-:S07]  /*05b0*/  ISETP.NE.U32.AND P2, PT, RZ, UR6, PT ;  /* 0x00000006ff007c0c */ /* 0x000fce000bf45070 */
[----:B0-----:R-:W0:Y:S02]  /*05c0*/  MUFU.RCP R0, R0 ;  /* 0x0000000000007308 */ /* 0x001e240000001000 */
[----:B0-----:R-:W-:-:S06]  /*05d0*/  VIADD R8, R0, 0xffffffe ;  /* 0x0ffffffe00087836 */ /* 0x001fcc0000000000 */
[----:B------:R0:W1:Y:S02]  /*05e0*/  F2I.FTZ.U32.TRUNC.NTZ R9, R8 ;  /* 0x0000000800097305 */ /* 0x000064000021f000 */
[----:B0-----:R-:W-:Y:S01]  /*05f0*/  IMAD.MOV.U32 R8, RZ, RZ, RZ ;  /* 0x000000ffff087224 */ /* 0x001fe200078e00ff */
[----:B-1----:R-:W-:-:S05]  /*0600*/  IADD3 R11, PT, PT, RZ, -R9, RZ ;  /* 0x80000009ff0b7210 */ /* 0x002fca0007ffe0ff */
[----:B------:R-:W-:-:S04]  /*0610*/  IMAD R11, R11, UR6, RZ ;  /* 0x000000060b0b7c24 */ /* 0x000fc8000f8e02ff */
[----:B------:R-:W-:-:S06]  /*0620*/  IMAD.HI.U32 R9, R9, R11, R8 ;  /* 0x0000000b09097227 */ /* 0x000fcc00078e0008 */
[----:B------:R-:W-:-:S04]  /*0630*/  IMAD.HI.U32 R8, R9, R2, RZ ;  /* 0x0000000209087227 */ /* 0x000fc800078e00ff */
[----:B------:R-:W-:-:S04]  /*0640*/  IMAD.MOV R9, RZ, RZ, -R8 ;  /* 0x000000ffff097224 */ /* 0x000fc800078e0a08 */
[----:B------:R-:W-:-:S05]  /*0650*/  IMAD R9, R9, UR6, R2 ;  /* 0x0000000609097c24 */ /* 0x000fca000f8e0202 */
[----:B------:R-:W-:-:S13]  /*0660*/  ISETP.GE.U32.AND P0, PT, R9, UR6, PT ;  /* 0x0000000609007c0c */ /* 0x000fda000bf06070 */
[----:B------:R-:W-:Y:S01]  /*0670*/  @P0 IADD3 R9, PT, PT, R9, -UR6, RZ ;  /* 0x8000000609090c10 */ /* 0x000fe2000fffe0ff */
[----:B------:R-:W-:-:S03]  /*0680*/  @P0 VIADD R8, R8, 0x1 ;  /* 0x0000000108080836 */ /* 0x000fc60000000000 */
[----:B------:R-:W-:Y:S01]  /*0690*/  ISETP.GE.U32.AND P1, PT, R9, UR6, PT ;  /* 0x0000000609007c0c */ /* 0x000fe2000bf26070 */
[----:B------:R-:W-:-:S12]  /*06a0*/  HFMA2 R9, -RZ, RZ, 0, 0 ;  /* 0x00000000ff097431 */ /* 0x000fd800000001ff */
[----:B------:R-:W-:Y:S01]  /*06b0*/  @P1 VIADD R8, R8, 0x1 ;  /* 0x0000000108081836 */ /* 0x000fe20000000000 */
[----:B------:R-:W-:Y:S01]  /*06c0*/  @!P2 LOP3.LUT R8, RZ, UR6, RZ, 0x33, !PT ;  /* 0x00000006ff08ac12 */ /* 0x000fe2000f8e33ff */
[----:B------:R-:W-:Y:S06]  /*06d0*/  BRA `(.L_x_7) ;  /* 0x0000000000187947 */ /* 0x000fec0003800000 */
.L_x_6:
[----:B------:R-:W-:Y:S01]  /*06e0*/  IMAD.MOV.U32 R8, RZ, RZ, R2 ;  /* 0x000000ffff087224 */ /* 0x000fe200078e0002 */
[----:B------:R-:W-:Y:S01]  /*06f0*/  MOV R0, 0x720 ;  /* 0x0000072000007802 */ /* 0x000fe20000000f00 */
[----:B------:R-:W-:-:S06]  /*0700*/  UMOV UR8, UR6 ;  /* 0x0000000600087c82 */ /* 0x000fcc0008000000 */
[----:B-----5:R-:W-:Y:S05]  /*0710*/  CALL.REL.NOINC `($__internal_0_$__cuda_sm20_div_s64) ;  /* 0x00000000004c7944 */ /* 0x020fea0003c00000 */
[----:B------:R-:W-:Y:S01]  /*0720*/  IMAD.MOV.U32 R8, RZ, RZ, R10 ;  /* 0x000000ffff087224 */ /* 0x000fe200078e000a */
[----:B------:R-:W-:-:S07]  /*0730*/  MOV R9, R11 ;  /* 0x0000000b00097202 */ /* 0x000fce0000000f00 */
.L_x_7:
[----:B------:R-:W0:Y:S01]  /*0740*/  LDCU.128 UR4, c[0x0][0x390] ;  /* 0x00007200ff0477ac */ /* 0x000e220008000c00 */
[----:B------:R-:W1:Y:S01]  /*0750*/  LDCU.64 UR8, c[0x0][0x3a8] ;  /* 0x00007500ff0877ac */ /* 0x000e620008000a00 */
[----:B0-----:R-:W-:Y:S02]  /*0760*/  IMAD R3, R9, UR4, RZ ;  /* 0x0000000409037c24 */ /* 0x001fe4000f8e02ff */
[----:B-----5:R-:W-:-:S04]  /*0770*/  IMAD.WIDE.U32 R6, R8, UR4, R6 ;  /* 0x0000000408067c25 */ /* 0x020fc8000f8e0006 */
[----:B------:R-:W-:Y:S01]  /*0780*/  IMAD R3, R8, UR5, R3 ;  /* 0x0000000508037c24 */ /* 0x000fe2000f8e0203 */
[----:B------:R-:W0:Y:S01]  /*0790*/  LDCU.64 UR4, c[0x0][0x3b8] ;  /* 0x00007700ff0477ac */ /* 0x000e220008000a00 */
[----:B------:R-:W-:-:S04]  /*07a0*/  IMAD.WIDE.U32 R4, R6, UR6, R4 ;  /* 0x0000000606047c25 */ /* 0x000fc8000f8e0004 */
[----:B------:R-:W-:Y:S01]  /*07b0*/  IMAD.IADD R0, R7, 0x1, R3 ;  /* 0x0000000107007824 */ /* 0x000fe200078e0203 */
[----:B-1----:R-:W-:-:S03]  /*07c0*/  IADD3 R4, P0, PT, R4, UR8, RZ ;  /* 0x0000000804047c10 */ /* 0x002fc6000ff1e0ff */
[----:B------:R-:W-:-:S04]  /*07d0*/  IMAD R3, R0, UR6, RZ ;  /* 0x0000000600037c24 */ /* 0x000fc8000f8e02ff */
[----:B------:R-:W-:-:S05]  /*07e0*/  IMAD R3, R6, UR7, R3 ;  /* 0x0000000706037c24 */ /* 0x000fca000f8e0203 */
[----:B------:R-:W-:-:S06]  /*07f0*/  IADD3.X R5, PT, PT, R5, UR9, R3, P0, !PT ;  /* 0x0000000905057c10 */ /* 0x000fcc00087fe403 */
[----:B------:R-:W2:Y:S01]  /*0800*/  LDG.E.U8.CONSTANT R5, desc[UR12][R4.64] ;  /* 0x0000000c04057981 */ /* 0x000ea2000c1e9100 */
[----:B0-----:R-:W-:-:S05]  /*0810*/  IADD3 R2, P0, PT, R2, UR4, RZ ;  /* 0x0000000402027c10 */ /* 0x001fca000ff1e0ff */
[----:B------:R-:W-:-:S05]  /*0820*/  IMAD.X R3, RZ, RZ, UR5, P0 ;  /* 0x00000005ff037e24 */ /* 0x000fca00080e06ff */
[----:B--2---:R-:W-:Y:S01]  /*0830*/  STG.E.U8 desc[UR12][R2.64], R5 ;  /* 0x0000000502007986 */ /* 0x004fe2000c10110c */
[----:B------:R-:W-:Y:S05]  /*0840*/  EXIT ;  /* 0x000000000000794d */ /* 0x000fea0003800000 */
        .weak           $__internal_0_$__cuda_sm20_div_s64
        .type           $__internal_0_$__cuda_sm20_div_s64,@function
        .size           $__internal_0_$__cuda_sm20_div_s64,($__internal_1_$__cuda_sm20_rem_s64 - $__internal_0_$__cuda_sm20_div_s64)
$__internal_0_$__cuda_sm20_div_s64:
[----:B------:R-:W-:Y:S01]  /*0850*/  UIADD3 UR6, UP1, UPT, URZ, -UR8, URZ ;  /* 0x80000008ff067290 */ /* 0x000fe2000ff3e0ff */
[----:B------:R-:W-:Y:S01]  /*0860*/  ISETP.LE.AND P3, PT, RZ, UR4, PT ;  /* 0x00000004ff007c0c */ /* 0x000fe2000bf63270 */
[----:B------:R-:W-:Y:S02]  /*0870*/  UISETP.GE.AND UP0, UPT, UR9, URZ, UPT ;  /* 0x000000ff0900728c */ /* 0x000fe4000bf06270 */
[----:B------:R-:W-:Y:S02]  /*0880*/  UIADD3.X UR5, UPT, UPT, URZ, ~UR9, URZ, UP1, !UPT ;  /* 0x80000009ff057290 */ /* 0x000fe40008ffe4ff */
[----:B------:R-:W-:Y:S02]  /*0890*/  USEL UR6, UR6, UR8, !UP0 ;  /* 0x0000000806067287 */ /* 0x000fe4000c000000 */
[----:B------:R-:W-:Y:S02]  /*08a0*/  USEL UR7, UR5, UR9, !UP0 ;  /* 0x0000000905077287 */ /* 0x000fe4000c000000 */
[----:B------:R-:W-:-:S07]  /*08b0*/  ULOP3.LUT UR5, UR9, UR4, URZ, 0x3c, !UPT ;  /* 0x0000000409057292 */ /* 0x000fce000f8e3cff */
[----:B------:R-:W0:Y:S08]  /*08c0*/  I2F.U64.RP R9, UR6 ;  /* 0x0000000600097d12 */ /* 0x000e300008309000 */
[----:B0-----:R-:W0:Y:S02]  /*08d0*/  MUFU.RCP R9, R9 ;  /* 0x0000000900097308 */ /* 0x001e240000001000 */
[----:B0-----:R-:W-:-:S06]  /*08e0*/  IADD3 R10, PT, PT, R9, 0x1ffffffe, RZ ;  /* 0x1ffffffe090a7810 */ /* 0x001fcc0007ffe0ff */
[----:B------:R-:W0:Y:S02]  /*08f0*/  F2I.U64.TRUNC R10, R10 ;  /* 0x0000000a000a7311 */ /* 0x000e24000020d800 */
[----:B0-----:R-:W-:-:S04]  /*0900*/  IMAD.WIDE.U32 R12, R10, UR6, RZ ;  /* 0x000000060a0c7c25 */ /* 0x001fc8000f8e00ff */
[----:B------:R-:W-:Y:S01]  /*0910*/  IMAD R13, R10, UR7, R13 ;  /* 0x000000070a0d7c24 */ /* 0x000fe2000f8e020d */
[----:B------:R-:W-:-:S03]  /*0920*/  IADD3 R15, P0, PT, RZ, -R12, RZ ;  /* 0x8000000cff0f7210 */ /* 0x000fc60007f1e0ff */
[----:B------:R-:W-:Y:S02]  /*0930*/  IMAD R13, R11, UR6, R13 ;  /* 0x000000060b0d7c24 */ /* 0x000fe4000f8e020d */
[----:B------:R-:W-:-:S04]  /*0940*/  IMAD.HI.U32 R12, R10, R15, RZ ;  /* 0x0000000f0a0c7227 */ /* 0x000fc800078e00ff */
[----:B------:R-:W-:Y:S02]  /*0950*/  IMAD.X R17, RZ, RZ, ~R13, P0 ;  /* 0x000000ffff117224 */ /* 0x000fe400000e0e0d */
[----:B------:R-:W-:Y:S02]  /*0960*/  IMAD.MOV.U32 R13, RZ, RZ, R10 ;  /* 0x000000ffff0d7224 */ /* 0x000fe400078e000a */
[-C--:B------:R-:W-:Y:S02]  /*0970*/  IMAD R19, R11, R17.reuse, RZ ;  /* 0x000000110b137224 */ /* 0x080fe400078e02ff */
[----:B------:R-:W-:-:S04]  /*0980*/  IMAD.WIDE.U32 R12, P0, R10, R17, R12 ;  /* 0x000000110a0c7225 */ /* 0x000fc8000780000c */
[----:B------:R-:W-:-:S04]  /*0990*/  IMAD.HI.U32 R9, R11, R17, RZ ;  /* 0x000000110b097227 */ /* 0x000fc800078e00ff */
[----:B------:R-:W-:Y:S01]  /*09a0*/  IMAD.HI.U32 R12, P1, R11, R15, R12 ;  /* 0x0000000f0b0c7227 */ /* 0x000fe2000782000c */
[----:B------:R-:W-:-:S04]  /*09b0*/  IADD3.X R9, PT, PT, R9, R11, RZ, P0, !PT ;  /* 0x0000000b09097210 */ /* 0x000fc800007fe4ff */
[----:B------:R-:W-:-:S04]  /*09c0*/  IADD3 R13, P2, PT, R19, R12, RZ ;  /* 0x0000000c130d7210 */ /* 0x000fc80007f5e0ff */
[----:B------:R-:W-:Y:S01]  /*09d0*/  IADD3.X R9, PT, PT, RZ, RZ, R9, P2, P1 ;  /* 0x000000ffff097210 */ /* 0x000fe200017e2409 */
[----:B------:R-:W-:-:S04]  /*09e0*/  IMAD.WIDE.U32 R10, R13, UR6, RZ ;  /* 0x000000060d0a7c25 */ /* 0x000fc8000f8e00ff */
[----:B------:R-:W-:Y:S01]  /*09f0*/  IMAD R12, R13, UR7, R11 ;  /* 0x000000070d0c7c24 */ /* 0x000fe2000f8e020b */
[----:B------:R-:W-:Y:S02]  /*0a00*/  IADD3 R15, P0, PT, RZ, -R10, RZ ;  /* 0x8000000aff0f7210 */ /* 0x000fe40007f1e0ff */
[-C--:B------:R-:W-:Y:S01]  /*0a10*/  IADD3 R11, P4, PT, RZ, -R8.reuse, RZ ;  /* 0x80000008ff0b7210 */ /* 0x080fe20007f9e0ff */
[----:B------:R-:W-:Y:S02]  /*0a20*/  IMAD R10, R9, UR6, R12 ;  /* 0x00000006090a7c24 */ /* 0x000fe4000f8e020c */
[----:B------:R-:W-:Y:S01]  /*0a30*/  IMAD.HI.U32 R12, R13, R15, RZ ;  /* 0x0000000f0d0c7227 */ /* 0x000fe200078e00ff */
[----:B------:R-:W-:-:S03]  /*0a40*/  SEL R8, R11, R8, !P3 ;  /* 0x000000080b087207 */ /* 0x000fc60005800000 */
[----:B------:R-:W-:Y:S01]  /*0a50*/  HFMA2 R11, -RZ, RZ, 0, 0 ;  /* 0x00000000ff0b7431 */ /* 0x000fe200000001ff */
[----:B------:R-:W-:Y:S01]  /*0a60*/  IADD3.X R14, PT, PT, RZ, ~UR4, RZ, P4, !PT ;  /* 0x80000004ff0e7c10 */ /* 0x000fe2000a7fe4ff */
[----:B------:R-:W-:-:S03]  /*0a70*/  IMAD.X R10, RZ, RZ, ~R10, P0 ;  /* 0x000000ffff0a7224 */ /* 0x000fc600000e0e0a */
[----:B------:R-:W-:Y:S01]  /*0a80*/  SEL R14, R14, UR4, !P3 ;  /* 0x000000040e0e7c07 */ /* 0x000fe2000d800000 */
[----:B------:R-:W-:-:S04]  /*0a90*/  IMAD.WIDE.U32 R12, P0, R13, R10, R12 ;  /* 0x0000000a0d0c7225 */ /* 0x000fc8000780000c */
[----:B------:R-:W-:-:S04]  /*0aa0*/  IMAD.HI.U32 R13, P1, R9, R15, R12 ;  /* 0x0000000f090d7227 */ /* 0x000fc8000782000c */
[CC--:B------:R-:W-:Y:S02]  /*0ab0*/  IMAD R12, R9.reuse, R10.reuse, RZ ;  /* 0x0000000a090c7224 */ /* 0x0c0fe400078e02ff */
[----:B------:R-:W-:-:S03]  /*0ac0*/  IMAD.HI.U32 R10, R9, R10, RZ ;  /* 0x0000000a090a7227 */ /* 0x000fc600078e00ff */
[----:B------:R-:W-:Y:S01]  /*0ad0*/  IADD3 R13, P2, PT, R12, R13, RZ ;  /* 0x0000000d0c0d7210 */ /* 0x000fe20007f5e0ff */
[----:B------:R-:W-:-:S04]  /*0ae0*/  IMAD.X R9, R10, 0x1, R9, P0 ;  /* 0x000000010a097824 */ /* 0x000fc800000e0609 */
[----:B------:R-:W-:Y:S01]  /*0af0*/  IMAD.HI.U32 R10, R13, R8, RZ ;  /* 0x000000080d0a7227 */ /* 0x000fe200078e00ff */
[----:B------:R-:W-:-:S03]  /*0b00*/  IADD3.X R9, PT, PT, RZ, RZ, R9, P2, P1 ;  /* 0x000000ffff097210 */ /* 0x000fc600017e2409 */
[----:B------:R-:W-:-:S04]  /*0b10*/  IMAD.WIDE.U32 R10, R13, R14, R10 ;  /* 0x0000000e0d0a7225 */ /* 0x000fc800078e000a */
[C---:B------:R-:W-:Y:S02]  /*0b20*/  IMAD R13, R9.reuse, R14, RZ ;  /* 0x0000000e090d7224 */ /* 0x040fe400078e02ff */
[----:B------:R-:W-:-:S04]  /*0b30*/  IMAD.HI.U32 R10, P0, R9, R8, R10 ;  /* 0x00000008090a7227 */ /* 0x000fc8000780000a */
[----:B------:R-:W-:Y:S01]  /*0b40*/  IMAD.HI.U32 R9, R9, R14, RZ ;  /* 0x0000000e09097227 */ /* 0x000fe200078e00ff */
[----:B------:R-:W-:-:S03]  /*0b50*/  IADD3 R13, P1, PT, R13, R10, RZ ;  /* 0x0000000a0d0d7210 */ /* 0x000fc60007f3e0ff */
[----:B------:R-:W-:Y:S02]  /*0b60*/  IMAD.X R9, RZ, RZ, R9, P0 ;  /* 0x000000ffff097224 */ /* 0x000fe400000e0609 */
[----:B------:R-:W-:-:S03]  /*0b70*/  IMAD.WIDE.U32 R10, R13, UR6, RZ ;  /* 0x000000060d0a7c25 */ /* 0x000fc6000f8e00ff */
[----:B------:R-:W-:Y:S01]  /*0b80*/  IADD3.X R9, PT, PT, RZ, R9, RZ, P1, !PT ;  /* 0x00000009ff097210 */ /* 0x000fe20000ffe4ff */
[C---:B------:R-:W-:Y:S01]  /*0b90*/  IMAD R12, R13.reuse, UR7, R11 ;  /* 0x000000070d0c7c24 */ /* 0x040fe2000f8e020b */
[----:B------:R-:W-:Y:S02]  /*0ba0*/  IADD3 R10, P1, PT, -R10, R8, RZ ;  /* 0x000000080a0a7210 */ /* 0x000fe40007f3e1ff */
[----:B------:R-:W-:Y:S01]  /*0bb0*/  IADD3 R8, P2, PT, R13, 0x1, RZ ;  /* 0x000000010d087810 */ /* 0x000fe20007f5e0ff */
[----:B------:R-:W-:Y:S01]  /*0bc0*/  IMAD R12, R9, UR6, R12 ;  /* 0x00000006090c7c24 */ /* 0x000fe2000f8e020c */
[----:B------:R-:W-:-:S03]  /*0bd0*/  ISETP.GE.U32.AND P0, PT, R10, UR6, PT ;  /* 0x000000060a007c0c */ /* 0x000fc6000bf06070 */
[----:B------:R-:W-:Y:S01]  /*0be0*/  IMAD.X R15, R14, 0x1, ~R12, P1 ;  /* 0x000000010e0f7824 */ /* 0x000fe200008e0e0c */
[----:B------:R-:W-:-:S04]  /*0bf0*/  IADD3 R11, P1, PT, R10, -UR6, RZ ;  /* 0x800000060a0b7c10 */ /* 0x000fc8000ff3e0ff */
[C---:B------:R-:W-:Y:S02]  /*0c00*/  ISETP.GE.U32.AND.EX P0, PT, R15.reuse, UR7, PT, P0 ;  /* 0x000000070f007c0c */ /* 0x040fe4000bf06100 */
[----:B------:R-:W-:Y:S02]  /*0c10*/  IADD3.X R12, PT, PT, R15, ~UR7, RZ, P1, !PT ;  /* 0x800000070f0c7c10 */ /* 0x000fe40008ffe4ff */
[----:B------:R-:W-:Y:S02]  /*0c20*/  SEL R11, R11, R10, P0 ;  /* 0x0000000a0b0b7207 */ /* 0x000fe40000000000 */
[----:B------:R-:W-:Y:S02]  /*0c30*/  IADD3.X R10, PT, PT, RZ, R9, RZ, P2, !PT ;  /* 0x00000009ff0a7210 */ /* 0x000fe400017fe4ff */
[----:B------:R-:W-:Y:S02]  /*0c40*/  SEL R13, R8, R13, P0 ;  /* 0x0000000d080d7207 */ /* 0x000fe40000000000 */
[----:B------:R-:W-:-:S02]  /*0c50*/  SEL R12, R12, R15, P0 ;  /* 0x0000000f0c0c7207 */ /* 0x000fc40000000000 */
[----:B------:R-:W-:Y:S02]  /*0c60*/  ISETP.GE.U32.AND P1, PT, R11, UR6, PT ;  /* 0x000000060b007c0c */ /* 0x000fe4000bf26070 */
[----:B------:R-:W-:Y:S02]  /*0c70*/  SEL R8, R10, R9, P0 ;  /* 0x000000090a087207 */ /* 0x000fe40000000000 */
[----:B------:R-:W-:Y:S02]  /*0c80*/  IADD3 R10, P2, PT, R13, 0x1, RZ ;  /* 0x000000010d0a7810 */ /* 0x000fe40007f5e0ff */
[----:B------:R-:W-:Y:S02]  /*0c90*/  ISETP.GE.U32.AND.EX P0, PT, R12, UR7, PT, P1 ;  /* 0x000000070c007c0c */ /* 0x000fe4000bf06110 */
[----:B------:R-:W-:Y:S01]  /*0ca0*/  ISETP.LE.AND P1, PT, RZ, UR5, PT ;  /* 0x00000005ff007c0c */ /* 0x000fe2000bf23270 */
[----:B------:R-:W-:Y:S01]  /*0cb0*/  IMAD.X R11, RZ, RZ, R8, P2 ;  /* 0x000000ffff0b7224 */ /* 0x000fe200010e0608 */
[----:B------:R-:W-:-:S04]  /*0cc0*/  SEL R10, R10, R13, P0 ;  /* 0x0000000d0a0a7207 */ /* 0x000fc80000000000 */
[----:B------:R-:W-:Y:S02]  /*0cd0*/  SEL R11, R11, R8, P0 ;  /* 0x000000080b0b7207 */ /* 0x000fe40000000000 */
[-C--:B------:R-:W-:Y:S02]  /*0ce0*/  IADD3 R9, P2, PT, RZ, -R10.reuse, RZ ;  /* 0x8000000aff097210 */ /* 0x080fe40007f5e0ff */
[----:B------:R-:W-:Y:S02]  /*0cf0*/  ISETP.NE.U32.AND P0, PT, RZ, UR8, PT ;  /* 0x00000008ff007c0c */ /* 0x000fe4000bf05070 */
[-C--:B------:R-:W-:Y:S02]  /*0d00*/  IADD3.X R8, PT, PT, RZ, ~R11.reuse, RZ, P2, !PT ;  /* 0x8000000bff087210 */ /* 0x080fe400017fe4ff */
[----:B------:R-:W-:Y:S02]  /*0d10*/  SEL R10, R9, R10, !P1 ;  /* 0x0000000a090a7207 */ /* 0x000fe40004800000 */
[----:B------:R-:W-:Y:S01]  /*0d20*/  SEL R11, R8, R11, !P1 ;  /* 0x0000000b080b7207 */ /* 0x000fe20004800000 */
[----:B------:R-:W-:Y:S01]  /*0d30*/  IMAD.MOV.U32 R8, RZ, RZ, R0 ;  /* 0x000000ffff087224 */ /* 0x000fe200078e0000 */
[----:B------:R-:W-:-:S02]  /*0d40*/  MOV R9, 0x0 ;  /* 0x0000000000097802 */ /* 0x000fc40000000f00 */
[----:B------:R-:W-:-:S04]  /*0d50*/  ISETP.NE.AND.EX P0, PT, RZ, UR9, PT, P0 ;  /* 0x00000009ff007c0c */ /* 0x000fc8000bf05300 */
[----:B------:R-:W-:Y:S02]  /*0d60*/  SEL R10, R10, 0xffffffff, P0 ;  /* 0xffffffff0a0a7807 */ /* 0x000fe40000000000 */
[----:B------:R-:W-:Y:S01]  /*0d70*/  SEL R11, R11, 0xffffffff, P0 ;  /* 0xffffffff0b0b7807 */ /* 0x000fe20000000000 */
[----:B------:R-:W-:Y:S06]  /*0d80*/  RET.REL.NODEC R8 `(_Z13gather_kernelIbEv12KernelParamsPKT_PKlPS1_) ;  /* 0xfffffff0089c7950 */ /* 0x000fec0003c3ffff */
        .weak           $__internal_1_$__cuda_sm20_rem_s64
        .type           $__internal_1_$__cuda_sm20_rem_s64,@function
        .size           $__internal_1_$__cuda_sm20_rem_s64,(.L_x_102 - $__internal_1_$__cuda_sm20_rem_s64)
$__internal_1_$__cuda_sm20_rem_s64:
[----:B------:R-:W0:Y:S02]  /*0d90*/  LDCU.64 UR8, c[0x0][0x3a0] ;  /* 0x00007400ff0877ac */ /* 0x000e240008000a00 */
[----:B0-----:R-:W-:Y:S02]  /*0da0*/  UIADD3 UR6, UP1, UPT, URZ, -UR8, URZ ;  /* 0x80000008ff067290 */ /* 0x001fe4000ff3e0ff */
[----:B------:R-:W-:Y:S02]  /*0db0*/  UISETP.GE.AND UP0, UPT, UR9, URZ, UPT ;  /* 0x000000ff0900728c */ /* 0x000fe4000bf06270 */
[----:B------:R-:W-:Y:S02]  /*0dc0*/  UIADD3.X UR5, UPT, UPT, URZ, ~UR9, URZ, UP1, !UPT ;  /* 0x80000009ff057290 */ /* 0x000fe40008ffe4ff */
[----:B------:R-:W-:Y:S02]  /*0dd0*/  USEL UR6, UR6, UR8, !UP0 ;  /* 0x0000000806067287 */ /* 0x000fe4000c000000 */
[----:B------:R-:W-:-:S09]  /*0de0*/  USEL UR7, UR5, UR9, !UP0 ;  /* 0x0000000905077287 */ /* 0x000fd2000c000000 */
[----:B------:R-:W0:Y:S08]  /*0df0*/  I2F.U64.RP R12, UR6 ;  /* 0x00000006000c7d12 */ /* 0x000e300008309000 */
[----:B0-----:R-:W0:Y:S02]  /*0e00*/  MUFU.RCP R12, R12 ;  /* 0x0000000c000c7308 */ /* 0x001e240000001000 */
[----:B0-----:R-:W-:-:S06]  /*0e10*/  VIADD R8, R12, 0x1ffffffe ;  /* 0x1ffffffe0c087836 */ /* 0x001fcc0000000000 */
[----:B------:R-:W0:Y:S02]  /*0e20*/  F2I.U64.TRUNC R8, R8 ;  /* 0x0000000800087311 */ /* 0x000e24000020d800 */
[----:B0-----:R-:W-:-:S04]  /*0e30*/  IMAD.WIDE.U32 R10, R8, UR6, RZ ;  /* 0x00000006080a7c25 */ /* 0x001fc8000f8e00ff */
[----:B------:R-:W-:Y:S01]  /*0e40*/  IMAD R11, R8, UR7, R11 ;  /* 0x00000007080b7c24 */ /* 0x000fe2000f8e020b */
[----:B------:R-:W-:-:S03]  /*0e50*/  IADD3 R13, P0, PT, RZ, -R10, RZ ;  /* 0x8000000aff0d7210 */ /* 0x000fc60007f1e0ff */
[----:B------:R-:W-:Y:S02]  /*0e60*/  IMAD R11, R9, UR6, R11 ;  /* 0x00000006090b7c24 */ /* 0x000fe4000f8e020b */
[----:B------:R-:W-:-:S03]  /*0e70*/  IMAD.HI.U32 R10, R8, R13, RZ ;  /* 0x0000000d080a7227 */ /* 0x000fc600078e00ff */
[----:B------:R-:W-:Y:S01]  /*0e80*/  IADD3.X R15, PT, PT, RZ, ~R11, RZ, P0, !PT ;  /* 0x8000000bff0f7210 */ /* 0x000fe200007fe4ff */
[----:B------:R-:W-:-:S04]  /*0e90*/  IMAD.MOV.U32 R11, RZ, RZ, R8 ;  /* 0x000000ffff0b7224 */ /* 0x000fc800078e0008 */
[----:B------:R-:W-:-:S04]  /*0ea0*/  IMAD.WIDE.U32 R10, P0, R8, R15, R10 ;  /* 0x0000000f080a7225 */ /* 0x000fc8000780000a */
[C---:B------:R-:W-:Y:S02]  /*0eb0*/  IMAD R17, R9.reuse, R15, RZ ;  /* 0x0000000f09117224 */ /* 0x040fe400078e02ff */
[----:B------:R-:W-:-:S04]  /*0ec0*/  IMAD.HI.U32 R10, P1, R9, R13, R10 ;  /* 0x0000000d090a7227 */ /* 0x000fc8000782000a */
[----:B------:R-:W-:Y:S01]  /*0ed0*/  IMAD.HI.U32 R15, R9, R15, RZ ;  /* 0x0000000f090f7227 */ /* 0x000fe200078e00ff */
[----:B------:R-:W-:-:S04]  /*0ee0*/  IADD3 R11, P2, PT, R17, R10, RZ ;  /* 0x0000000a110b7210 */ /* 0x000fc80007f5e0ff */
[----:B------:R-:W-:Y:S01]  /*0ef0*/  IADD3.X R10, PT, PT, R15, R9, RZ, P0, !PT ;  /* 0x000000090f0a7210 */ /* 0x000fe200007fe4ff */
[----:B------:R-:W-:-:S03]  /*0f00*/  IMAD.WIDE.U32 R8, R11, UR6, RZ ;  /* 0x000000060b087c25 */ /* 0x000fc6000f8e00ff */
[----:B------:R-:W-:Y:S01]  /*0f10*/  IADD3.X R13, PT, PT, RZ, RZ, R10, P2, P1 ;  /* 0x000000ffff0d7210 */ /* 0x000fe200017e240a */
[----:B------:R-:W-:Y:S01]  /*0f20*/  IMAD R10, R11, UR7, R9 ;  /* 0x000000070b0a7c24 */ /* 0x000fe2000f8e0209 */
[----:B------:R-:W-:Y:S02]  /*0f30*/  IADD3 R15, P0, PT, RZ, -R8, RZ ;  /* 0x80000008ff0f7210 */ /* 0x000fe40007f1e0ff */
[----:B------:R-:W-:Y:S01]  /*0f40*/  ISETP.GE.AND P1, PT, R7, RZ, PT ;  /* 0x000000ff0700720c */ /* 0x000fe20003f26270 */
[----:B------:R-:W-:Y:S01]  /*0f50*/  IMAD R8, R13, UR6, R10 ;  /* 0x000000060d087c24 */ /* 0x000fe2000f8e020a */
[----:B------:R-:W-:Y:S01]  /*0f60*/  IADD3 R9, P4, PT, RZ, -R6, RZ ;  /* 0x80000006ff097210 */ /* 0x000fe20007f9e0ff */
[----:B------:R-:W-:-:S03]  /*0f70*/  IMAD.HI.U32 R10, R11, R15, RZ ;  /* 0x0000000f0b0a7227 */ /* 0x000fc600078e00ff */
[----:B------:R-:W-:Y:S01]  /*0f80*/  SEL R6, R9, R6, !P1 ;  /* 0x0000000609067207 */ /* 0x000fe20004800000 */
[----:B------:R-:W-:Y:S02]  /*0f90*/  IMAD.X R8, RZ, RZ, ~R8, P0 ;  /* 0x000000ffff087224 */ /* 0x000fe400000e0e08 */
[----:B------:R-:W-:Y:S01]  /*0fa0*/  HFMA2 R9, -RZ, RZ, 0, 0 ;  /* 0x00000000ff097431 */ /* 0x000fe200000001ff */
[----:B------:R-:W-:Y:S01]  /*0fb0*/  IADD3.X R12, PT, PT, RZ, ~R7, RZ, P4, !PT ;  /* 0x80000007ff0c7210 */ /* 0x000fe200027fe4ff */
[----:B------:R-:W-:-:S03]  /*0fc0*/  IMAD.WIDE.U32 R10, P0, R11, R8, R10 ;  /* 0x000000080b0a7225 */ /* 0x000fc6000780000a */
[----:B------:R-:W-:Y:S01]  /*0fd0*/  SEL R12, R12, R7, !P1 ;  /* 0x000000070c0c7207 */ /* 0x000fe20004800000 */
        /* <DEDUP_REMOVED lines=15> */
[----:B------:R-:W-:Y:S01]  /*10d0*/  IMAD R10, R11, UR7, R9 ;  /* 0x000000070b0a7c24 */ /* 0x000fe2000f8e0209 */
[----:B------:R-:W-:-:S03]  /*10e0*/  IADD3 R8, P2, PT, -R8, R6, RZ ;  /* 0x0000000608087210 */ /* 0x000fc60007f5e1ff */
[----:B------:R-:W-:Y:S01]  /*10f0*/  IMAD R7, R7, UR6, R10 ;  /* 0x0000000607077c24 */ /* 0x000fe2000f8e020a */
[----:B------:R-:W-:-:S03]  /*1100*/  ISETP.GE.U32.AND P0, PT, R8, UR6, PT ;  /* 0x0000000608007c0c */ /* 0x000fc6000bf06070 */
[----:B------:R-:W-:Y:S01]  /*1110*/  IMAD.X R9, R12, 0x1, ~R7, P2 ;  /* 0x000000010c097824 */ /* 0x000fe200010e0e07 */
[----:B------:R-:W-:-:S04]  /*1120*/  IADD3 R7, P2, PT, R8, -UR6, RZ ;  /* 0x8000000608077c10 */ /* 0x000fc8000ff5e0ff */
[C---:B------:R-:W-:Y:S02]  /*1130*/  ISETP.GE.U32.AND.EX P0, PT, R9.reuse, UR7, PT, P0 ;  /* 0x0000000709007c0c */ /* 0x040fe4000bf06100 */
[----:B------:R-:W-:Y:S02]  /*1140*/  IADD3.X R6, PT, PT, R9, ~UR7, RZ, P2, !PT ;  /* 0x8000000709067c10 */ /* 0x000fe400097fe4ff */
[----:B------:R-:W-:Y:S02]  /*1150*/  SEL R7, R7, R8, P0 ;  /* 0x0000000807077207 */ /* 0x000fe40000000000 */
[----:B------:R-:W-:Y:S02]  /*1160*/  SEL R6, R6, R9, P0 ;  /* 0x0000000906067207 */ /* 0x000fe40000000000 */
[C---:B------:R-:W-:Y:S02]  /*1170*/  ISETP.GE.U32.AND P0, PT, R7.reuse, UR6, PT ;  /* 0x0000000607007c0c */ /* 0x040fe4000bf06070 */
[----:B------:R-:W-:-:S02]  /*1180*/  IADD3 R8, P2, PT, R7, -UR6, RZ ;  /* 0x8000000607087c10 */ /* 0x000fc4000ff5e0ff */
[C---:B------:R-:W-:Y:S02]  /*1190*/  ISETP.GE.U32.AND.EX P0, PT, R6.reuse, UR7, PT, P0 ;  /* 0x0000000706007c0c */ /* 0x040fe4000bf06100 */
[----:B------:R-:W-:Y:S02]  /*11a0*/  IADD3.X R9, PT, PT, R6, ~UR7, RZ, P2, !PT ;  /* 0x8000000706097c10 */ /* 0x000fe400097fe4ff */
[----:B------:R-:W-:Y:S02]  /*11b0*/  SEL R8, R8, R7, P0 ;  /* 0x0000000708087207 */ /* 0x000fe40000000000 */
[----:B------:R-:W-:Y:S02]  /*11c0*/  SEL R9, R9, R6, P0 ;  /* 0x0000000609097207 */ /* 0x000fe40000000000 */
[----:B------:R-:W-:Y:S02]  /*11d0*/  IADD3 R7, P2, PT, RZ, -R8, RZ ;  /* 0x80000008ff077210 */ /* 0x000fe40007f5e0ff */
[----:B------:R-:W-:-:S02]  /*11e0*/  ISETP.NE.U32.AND P0, PT, RZ, UR8, PT ;  /* 0x00000008ff007c0c */ /* 0x000fc4000bf05070 */
[-C--:B------:R-:W-:Y:S02]  /*11f0*/  IADD3.X R6, PT, PT, RZ, ~R9.reuse, RZ, P2, !PT ;  /* 0x80000009ff067210 */ /* 0x080fe400017fe4ff */
[----:B------:R-:W-:Y:S02]  /*1200*/  SEL R8, R7, R8, !P1 ;  /* 0x0000000807087207 */ /* 0x000fe40004800000 */
[----:B------:R-:W-:Y:S01]  /*1210*/  SEL R9, R6, R9, !P1 ;  /* 0x0000000906097207 */ /* 0x000fe20004800000 */
[----:B------:R-:W-:Y:S01]  /*1220*/  IMAD.MOV.U32 R6, RZ, RZ, R0 ;  /* 0x000000ffff067224 */ /* 0x000fe200078e0000 */
[----:B------:R-:W-:Y:S02]  /*1230*/  MOV R7, 0x0 ;  /* 0x0000000000077802 */ /* 0x000fe40000000f00 */
[----:B------:R-:W-:-:S04]  /*1240*/  ISETP.NE.AND.EX P0, PT, RZ, UR9, PT, P0 ;  /* 0x00000009ff007c0c */ /* 0x000fc8000bf05300 */
[----:B------:R-:W-:Y:S02]  /*1250*/  SEL R8, R8, 0xffffffff, P0 ;  /* 0xffffffff08087807 */ /* 0x000fe40000000000 */
[----:B------:R-:W-:Y:S01]  /*1260*/  SEL R9, R9, 0xffffffff, P0 ;  /* 0xffffffff09097807 */ /* 0x000fe20000000000 */
[----:B------:R-:W-:Y:S06]  /*1270*/  RET.REL.NODEC R6 `(_Z13gather_kernelIbEv12KernelParamsPKT_PKlPS1_) ;  /* 0xffffffec06607950 */ /* 0x000fec0003c3ffff */
.L_x_8:
        /* <DEDUP_REMOVED lines=16> */
.L_x_102:


//--------------------- .text._Z13gather_kernelItEv12KernelParamsPKT_PKlPS1_ --------------------------
	.section	.text._Z13gather_kernelItEv12KernelParamsPKT_PKlPS1_,"ax",@progbits
	.align	128
        .global         _Z13gather_kernelItEv12KernelParamsPKT_PKlPS1_
        .type           _Z13gather_kernelItEv12KernelParamsPKT_PKlPS1_,@function
        .size           _Z13gather_kernelItEv12KernelParamsPKT_PKlPS1_,(.L_x_104 - _Z13gather_kernelItEv12KernelParamsPKT_PKlPS1_)
        .other          _Z13gather_kernelItEv12KernelParamsPKT_PKlPS1_,@"STO_CUDA_ENTRY STV_DEFAULT"
_Z13gather_kernelItEv12KernelParamsPKT_PKlPS1_:
.text._Z13gather_kernelItEv12KernelParamsPKT_PKlPS1_:
        /* <DEDUP_REMOVED lines=33> */
.L_x_9:
[----:B------:R-:W-:Y:S01]  /*0210*/  IMAD.MOV.U32 R8, RZ, RZ, R2 ;  /* 0x000000ffff087224 */ /* 0x000fe200078e0002 */
[----:B------:R-:W-:Y:S01]  /*0220*/  MOV R0, 0x250 ;  /* 0x0000025000007802 */ /* 0x000fe20000000f00 */
[----:B------:R-:W0:Y:S06]  /*0230*/  LDCU.64 UR8, c[0x0][0x398] ;  /* 0x00007300ff0877ac */ /* 0x000e2c0008000a00 */
[----:B0-----:R-:W-:Y:S05]  /*0240*/  CALL.REL.NOINC `($__internal_2_$__cuda_sm20_div_s64) ;  /* 0x0000000400847944 */ /* 0x001fea0003c00000 */
        /* <DEDUP_REMOVED lines=10> */
.L_x_10:
        /* <DEDUP_REMOVED lines=26> */
.L_x_12:
[----:B------:R-:W-:-:S07]  /*0490*/  MOV R0, 0x4b0 ;  /* 0x000004b000007802 */ /* 0x000fce0000000f00 */
[----:B------:R-:W-:Y:S05]  /*04a0*/  CALL.REL.NOINC `($__internal_3_$__cuda_sm20_rem_s64) ;  /* 0x00000008003c7944 */ /* 0x000fea0003c00000 */
[----:B------:R-:W-:Y:S01]  /*04b0*/  MOV R6, R8 ;  /* 0x0000000800067202 */ /* 0x000fe20000000f00 */
[----:B------:R-:W-:-:S07]  /*04c0*/  IMAD.MOV.U32 R7, RZ, RZ, R9 ;  /* 0x000000ffff077224 */ /* 0x000fce00078e0009 */
.L_x_13:
[----:B------:R-:W-:Y:S05]  /*04d0*/  BSYNC.RECONVERGENT B0 ;  /* 0x0000000000007941 */ /* 0x000fea0003800200 */
.L_x_11:
        /* <DEDUP_REMOVED lines=32> */
.L_x_14:
[----:B------:R-:W-:Y:S01]  /*06e0*/  IMAD.MOV.U32 R8, RZ, RZ, R2 ;  /* 0x000000ffff087224 */ /* 0x000fe200078e0002 */
[----:B------:R-:W-:Y:S01]  /*06f0*/  MOV R0, 0x720 ;  /* 0x0000072000007802 */ /* 0x000fe20000000f00 */
[----:B------:R-:W-:-:S06]  /*0700*/  UMOV UR8, UR6 ;  /* 0x0000000600087c82 */ /* 0x000fcc0008000000 */
[----:B-----5:R-:W-:Y:S05]  /*0710*/  CALL.REL.NOINC `($__internal_2_$__cuda_sm20_div_s64) ;  /* 0x0000000000507944 */ /* 0x020fea0003c00000 */
[----:B------:R-:W-:Y:S01]  /*0720*/  IMAD.MOV.U32 R8, RZ, RZ, R10 ;  /* 0x000000ffff087224 */ /* 0x000fe200078e000a */
[----:B------:R-:W-:-:S07]  /*0730*/  MOV R9, R11 ;  /* 0x0000000b00097202 */ /* 0x000fce0000000f00 */
.L_x_15:
[----:B------:R-:W0:Y:S01]  /*0740*/  LDCU.128 UR4, c[0x0][0x390] ;  /* 0x00007200ff0477ac */ /* 0x000e220008000c00 */
[----:B------:R-:W1:Y:S01]  /*0750*/  LDCU.64 UR8, c[0x0][0x3a8] ;  /* 0x00007500ff0877ac */ /* 0x000e620008000a00 */
[----:B0-----:R-:W-:Y:S02]  /*0760*/  IMAD R3, R9, UR4, RZ ;  /* 0x0000000409037c24 */ /* 0x001fe4000f8e02ff */
[----:B-----5:R-:W-:-:S04]  /*0770*/  IMAD.WIDE.U32 R6, R8, UR4, R6 ;  /* 0x0000000408067c25 */ /* 0x020fc8000f8e0006 */
[----:B------:R-:W-:Y:S01]  /*0780*/  IMAD R3, R8, UR5, R3 ;  /* 0x0000000508037c24 */ /* 0x000fe2000f8e0203 */
[----:B------:R-:W0:Y:S01]  /*0790*/  LDCU.64 UR4, c[0x0][0x3b8] ;  /* 0x00007700ff0477ac */ /* 0x000e220008000a00 */
[----:B------:R-:W-:-:S04]  /*07a0*/  IMAD.WIDE.U32 R4, R6, UR6, R4 ;  /* 0x0000000606047c25 */ /* 0x000fc8000f8e0004 */
[----:B------:R-:W-:-:S04]  /*07b0*/  IMAD.IADD R0, R7, 0x1, R3 ;  /* 0x0000000107007824 */ /* 0x000fc800078e0203 */
[----:B------:R-:W-:-:S04]  /*07c0*/  IMAD R3, R0, UR6, RZ ;  /* 0x0000000600037c24 */ /* 0x000fc8000f8e02ff */
[----:B------:R-:W-:Y:S01]  /*07d0*/  IMAD R3, R6, UR7, R3 ;  /* 0x0000000706037c24 */ /* 0x000fe2000f8e0203 */
[----:B-1----:R-:W-:-:S03]  /*07e0*/  LEA R6, P0, R4, UR8, 0x1 ;  /* 0x0000000804067c11 */ /* 0x002fc6000f8008ff */
[----:B------:R-:W-:-:S05]  /*07f0*/  IMAD.IADD R3, R5, 0x1, R3 ;  /* 0x0000000105037824 */ /* 0x000fca00078e0203 */
[----:B------:R-:W-:-:S06]  /*0800*/  LEA.HI.X R7, R4, UR9, R3, 0x1, P0 ;  /* 0x0000000904077c11 */ /* 0x000fcc00080f0c03 */
[----:B------:R-:W2:Y:S01]  /*0810*/  LDG.E.U16.CONSTANT R7, desc[UR12][R6.64] ;  /* 0x0000000c06077981 */ /* 0x000ea2000c1e9500 */
[----:B0-----:R-:W-:-:S04]  /*0820*/  LEA R4, P0, R2, UR4, 0x1 ;  /* 0x0000000402047c11 */ /* 0x001fc8000f8008ff */
[----:B------:R-:W-:-:S05]  /*0830*/  LEA.HI.X R5, R2, UR5, RZ, 0x1, P0 ;  /* 0x0000000502057c11 */ /* 0x000fca00080f0cff */
[----:B--2---:R-:W-:Y:S01]  /*0840*/  STG.E.U16 desc[UR12][R4.64], R7 ;  /* 0x0000000704007986 */ /* 0x004fe2000c10150c */
[----:B------:R-:W-:Y:S05]  /*0850*/  EXIT ;  /* 0x000000000000794d */ /* 0x000fea0003800000 */
        .weak           $__internal_2_$__cuda_sm20_div_s64
        .type           $__internal_2_$__cuda_sm20_div_s64,@function
        .size           $__internal_2_$__cuda_sm20_div_s64,($__internal_3_$__cuda_sm20_rem_s64 - $__internal_2_$__cuda_sm20_div_s64)
$__internal_2_$__cuda_sm20_div_s64:
        /* <DEDUP_REMOVED lines=32> */
[----:B------:R-:W-:Y:S02]  /*0a60*/  IMAD.X R10, RZ, RZ, ~R10, P0 ;  /* 0x000000ffff0a7224 */ /* 0x000fe400000e0e0a */
[----:B------:R-:W-:Y:S02]  /*0a70*/  IMAD.X R14, RZ, RZ, ~UR4, P4 ;  /* 0x80000004ff0e7e24 */ /* 0x000fe4000a0e06ff */
[----:B------:R-:W-:-:S03]  /*0a80*/  IMAD.WIDE.U32 R12, P0, R13, R10, R12 ;  /* 0x0000000a0d0c7225 */ /* 0x000fc6000780000c */
[----:B------:R-:W-:Y:S01]  /*0a90*/  SEL R14, R14, UR4, !P3 ;  /* 0x000000040e0e7c07 */ /* 0x000fe2000d800000 */
[----:B------:R-:W-:Y:S02]  /*0aa0*/  IMAD.MOV.U32 R11, RZ, RZ, RZ ;  /* 0x000000ffff0b7224 */ /* 0x000fe400078e00ff */
[----:B------:R-:W-:-:S04]  /*0ab0*/  IMAD.HI.U32 R13, P1, R9, R15, R12 ;  /* 0x0000000f090d7227 */ /* 0x000fc8000782000c */
[CC--:B------:R-:W-:Y:S02]  /*0ac0*/  IMAD R12, R9.reuse, R10.reuse, RZ ;  /* 0x0000000a090c7224 */ /* 0x0c0fe400078e02ff */
[----:B------:R-:W-:-:S03]  /*0ad0*/  IMAD.HI.U32 R10, R9, R10, RZ ;  /* 0x0000000a090a7227 */ /* 0x000fc600078e00ff */
[----:B------:R-:W-:Y:S02]  /*0ae0*/  IADD3 R13, P2, PT, R12, R13, RZ ;  /* 0x0000000d0c0d7210 */ /* 0x000fe40007f5e0ff */
[----:B------:R-:W-:-:S03]  /*0af0*/  IADD3.X R9, PT, PT, R10, R9, RZ, P0, !PT ;  /* 0x000000090a097210 */ /* 0x000fc600007fe4ff */
        /* <DEDUP_REMOVED lines=34> */
[----:B------:R-:W-:Y:S01]  /*0d20*/  SEL R10, R9, R10, !P1 ;  /* 0x0000000a090a7207 */ /* 0x000fe20004800000 */
[----:B------:R-:W-:Y:S01]  /*0d30*/  HFMA2 R9, -RZ, RZ, 0, 0 ;  /* 0x00000000ff097431 */ /* 0x000fe200000001ff */
[----:B------:R-:W-:Y:S01]  /*0d40*/  SEL R11, R8, R11, !P1 ;  /* 0x0000000b080b7207 */ /* 0x000fe20004800000 */
[----:B------:R-:W-:Y:S01]  /*0d50*/  IMAD.MOV.U32 R8, RZ, RZ, R0 ;  /* 0x000000ffff087224 */ /* 0x000fe200078e0000 */
[----:B------:R-:W-:-:S04]  /*0d60*/  ISETP.NE.AND.EX P0, PT, RZ, UR9, PT, P0 ;  /* 0x00000009ff007c0c */ /* 0x000fc8000bf05300 */
[----:B------:R-:W-:Y:S02]  /*0d70*/  SEL R10, R10, 0xffffffff, P0 ;  /* 0xffffffff0a0a7807 */ /* 0x000fe40000000000 */
[----:B------:R-:W-:Y:S01]  /*0d80*/  SEL R11, R11, 0xffffffff, P0 ;  /* 0xffffffff0b0b7807 */ /* 0x000fe20000000000 */
[----:B------:R-:W-:Y:S06]  /*0d90*/  RET.REL.NODEC R8 `(_Z13gather_kernelItEv12KernelParamsPKT_PKlPS1_) ;  /* 0xfffffff008987950 */ /* 0x000fec0003c3ffff */
        .weak           $__internal_3_$__cuda_sm20_rem_s64
        .type           $__internal_3_$__cuda_sm20_rem_s64,@function
        .size           $__internal_3_$__cuda_sm20_rem_s64,(.L_x_104 - $__internal_3_$__cuda_sm20_rem_s64)
$__internal_3_$__cuda_sm20_rem_s64:
        /* <DEDUP_REMOVED lines=32> */
[----:B------:R-:W-:Y:S01]  /*0fa0*/  IMAD.X R8, RZ, RZ, ~R8, P0 ;  /* 0x000000ffff087224 */ /* 0x000fe200000e0e08 */
[-C--:B------:R-:W-:Y:S02]  /*0fb0*/  IADD3.X R12, PT, PT, RZ, ~R7.reuse, RZ, P4, !PT ;  /* 0x80000007ff0c7210 */ /* 0x080fe400027fe4ff */
[----:B------:R-:W-:Y:S01]  /*0fc0*/  MOV R9, RZ ;  /* 0x000000ff00097202 */ /* 0x000fe20000000f00 */
[----:B------:R-:W-:Y:S01]  /*0fd0*/  IMAD.WIDE.U32 R10, P0, R11, R8, R10 ;  /* 0x000000080b0a7225 */ /* 0x000fe2000780000a */
[----:B------:R-:W-:-:S03]  /*0fe0*/  SEL R12, R12, R7, !P1 ;  /* 0x000000070c0c7207 */ /* 0x000fc60004800000 */
        /* <DEDUP_REMOVED lines=42> */
.L_x_16:
        /* <DEDUP_REMOVED lines=15> */
.L_x_104:


//--------------------- .text._Z13gather_kernelIhEv12KernelParamsPKT_PKlPS1_ --------------------------
	.section	.text._Z13gather_kernelIhEv12KernelParamsPKT_PKlPS1_,"ax",@progbits
	.align	128
        .global         _Z13gather_kernelIhEv12KernelParamsPKT_PKlPS1_
        .type           _Z13gather_kernelIhEv12KernelParamsPKT_PKlPS1_,@function
        .size           _Z13gather_kernelIhEv12KernelParamsPKT_PKlPS1_,(.L_x_106 - _Z13gather_kernelIhEv12KernelParamsPKT_PKlPS1_)
        .other          _Z13gather_kernelIhEv12KernelParamsPKT_PKlPS1_,@"STO_CUDA_ENTRY STV_DEFAULT"
_Z13gather_kernelIhEv12KernelParamsPKT_PKlPS1_:
.text._Z13gather_kernelIhEv12KernelParamsPKT_PKlPS1_:
        /* <DEDUP_REMOVED lines=33> */
.L_x_17:
[----:B------:R-:W-:Y:S01]  /*0210*/  IMAD.MOV.U32 R8, RZ, RZ, R2 ;  /* 0x000000ffff087224 */ /* 0x000fe200078e0002 */
[----:B------:R-:W-:Y:S01]  /*0220*/  MOV R0, 0x250 ;  /* 0x0000025000007802 */ /* 0x000fe20000000f00 */
[----:B------:R-:W0:Y:S06]  /*0230*/  LDCU.64 UR8, c[0x0][0x398] ;  /* 0x00007300ff0877ac */ /* 0x000e2c0008000a00 */
[----:B0-----:R-:W-:Y:S05]  /*0240*/  CALL.REL.NOINC `($__internal_4_$__cuda_sm20_div_s64) ;  /* 0x0000000400807944 */ /* 0x001fea0003c00000 */
        /* <DEDUP_REMOVED lines=10> */
.L_x_18:
        /* <DEDUP_REMOVED lines=26> */
.L_x_20:
[----:B------:R-:W-:-:S07]  /*0490*/  MOV R0, 0x4b0 ;  /* 0x000004b000007802 */ /* 0x000fce0000000f00 */
[----:B------:R-:W-:Y:S05]  /*04a0*/  CALL.REL.NOINC `($__internal_5_$__cuda_sm20_rem_s64) ;  /* 0x0000000800387944 */ /* 0x000fea0003c00000 */
[----:B------:R-:W-:Y:S01]  /*04b0*/  MOV R6, R8 ;  /* 0x0000000800067202 */ /* 0x000fe20000000f00 */
[----:B------:R-:W-:-:S07]  /*04c0*/  IMAD.MOV.U32 R7, RZ, RZ, R9 ;  /* 0x000000ffff077224 */ /* 0x000fce00078e0009 */
.L_x_21:
[----:B------:R-:W-:Y:S05]  /*04d0*/  BSYNC.RECONVERGENT B0 ;  /* 0x0000000000007941 */ /* 0x000fea0003800200 */
.L_x_19:
        /* <DEDUP_REMOVED lines=32> */
.L_x_22:
[----:B------:R-:W-:Y:S01]  /*06e0*/  IMAD.MOV.U32 R8, RZ, RZ, R2 ;  /* 0x000000ffff087224 */ /* 0x000fe200078e0002 */
[----:B------:R-:W-:Y:S01]  /*06f0*/  MOV R0, 0x720 ;  /* 0x0000072000007802 */ /* 0x000fe20000000f00 */
[----:B------:R-:W-:-:S06]  /*0700*/  UMOV UR8, UR6 ;  /* 0x0000000600087c82 */ /* 0x000fcc0008000000 */
[----:B-----5:R-:W-:Y:S05]  /*0710*/  CALL.REL.NOINC `($__internal_4_$__cuda_sm20_div_s64) ;  /* 0x00000000004c7944 */ /* 0x020fea0003c00000 */
[----:B------:R-:W-:Y:S01]  /*0720*/  IMAD.MOV.U32 R8, RZ, RZ, R10 ;  /* 0x000000ffff087224 */ /* 0x000fe200078e000a */
[----:B------:R-:W-:-:S07]  /*0730*/  MOV R9, R11 ;  /* 0x0000000b00097202 */ /* 0x000fce0000000f00 */
.L_x_23:
        /* <DEDUP_REMOVED lines=17> */
        .weak           $__internal_4_$__cuda_sm20_div_s64
        .type           $__internal_4_$__cuda_sm20_div_s64,@function
        .size           $__internal_4_$__cuda_sm20_div_s64,($__internal_5_$__cuda_sm20_rem_s64 - $__internal_4_$__cuda_sm20_div_s64)
$__internal_4_$__cuda_sm20_div_s64:
        /* <DEDUP_REMOVED lines=83> */
[----:B------:R-:W-:Y:S06]  /*0d80*/  RET.REL.NODEC R8 `(_Z13gather_kernelIhEv12KernelParamsPKT_PKlPS1_) ;  /* 0xfffffff0089c7950 */ /* 0x000fec0003c3ffff */
        .weak           $__internal_5_$__cuda_sm20_rem_s64
        .type           $__internal_5_$__cuda_sm20_rem_s64,@function
        .size           $__internal_5_$__cuda_sm20_rem_s64,(.L_x_106 - $__internal_5_$__cuda_sm20_rem_s64)
$__internal_5_$__cuda_sm20_rem_s64:
        /* <DEDUP_REMOVED lines=78> */
[----:B------:R-:W-:Y:S06]  /*1270*/  RET.REL.NODEC R6 `(_Z13gather_kernelIhEv12KernelParamsPKT_PKlPS1_) ;  /* 0xffffffec06607950 */ /* 0x000fec0003c3ffff */
.L_x_24:
        /* <DEDUP_REMOVED lines=16> */
.L_x_106:


//--------------------- .text._Z13gather_kernelIsEv12KernelParamsPKT_PKlPS1_ --------------------------
	.section	.text._Z13gather_kernelIsEv12KernelParamsPKT_PKlPS1_,"ax",@progbits
	.align	128
        .global         _Z13gather_kernelIsEv12KernelParamsPKT_PKlPS1_
        .type           _Z13gather_kernelIsEv12KernelParamsPKT_PKlPS1_,@function
        .size           _Z13gather_kernelIsEv12KernelParamsPKT_PKlPS1_,(.L_x_108 - _Z13gather_kernelIsEv12KernelParamsPKT_PKlPS1_)
        .other          _Z13gather_kernelIsEv12KernelParamsPKT_PKlPS1_,@"STO_CUDA_ENTRY STV_DEFAULT"
_Z13gather_kernelIsEv12KernelParamsPKT_PKlPS1_:
.text._Z13gather_kernelIsEv12KernelParamsPKT_PKlPS1_:
        /* <DEDUP_REMOVED lines=33> */
.L_x_25:
[----:B------:R-:W-:Y:S01]  /*0210*/  IMAD.MOV.U32 R8, RZ, RZ, R2 ;  /* 0x000000ffff087224 */ /* 0x000fe200078e0002 */
[----:B------:R-:W-:Y:S01]  /*0220*/  MOV R0, 0x250 ;  /* 0x0000025000007802 */ /* 0x000fe20000000f00 */
[----:B------:R-:W0:Y:S06]  /*0230*/  LDCU.64 UR8, c[0x0][0x398] ;  /* 0x00007300ff0877ac */ /* 0x000e2c0008000a00 */
[----:B0-----:R-:W-:Y:S05]  /*0240*/  CALL.REL.NOINC `($__internal_6_$__cuda_sm20_div_s64) ;  /* 0x0000000400847944 */ /* 0x001fea0003c00000 */
        /* <DEDUP_REMOVED lines=10> */
.L_x_26:
        /* <DEDUP_REMOVED lines=26> */
.L_x_28:
[----:B------:R-:W-:-:S07]  /*0490*/  MOV R0, 0x4b0 ;  /* 0x000004b000007802 */ /* 0x000fce0000000f00 */
[----:B------:R-:W-:Y:S05]  /*04a0*/  CALL.REL.NOINC `($__internal_7_$__cuda_sm20_rem_s64) ;  /* 0x00000008003c7944 */ /* 0x000fea0003c00000 */
[----:B------:R-:W-:Y:S01]  /*04b0*/  MOV R6, R8 ;  /* 0x0000000800067202 */ /* 0x000fe20000000f00 */
[----:B------:R-:W-:-:S07]  /*04c0*/  IMAD.MOV.U32 R7, RZ, RZ, R9 ;  /* 0x000000ffff077224 */ /* 0x000fce00078e0009 */
.L_x_29:
[----:B------:R-:W-:Y:S05]  /*04d0*/  BSYNC.RECONVERGENT B0 ;  /* 0x0000000000007941 */ /* 0x000fea0003800200 */
.L_x_27:
        /* <DEDUP_REMOVED lines=32> */
.L_x_30:
[----:B------:R-:W-:Y:S01]  /*06e0*/  IMAD.MOV.U32 R8, RZ, RZ, R2 ;  /* 0x000000ffff087224 */ /* 0x000fe200078e0002 */
[----:B------:R-:W-:Y:S01]  /*06f0*/  MOV R0, 0x720 ;  /* 0x0000072000007802 */ /* 0x000fe20000000f00 */
[----:B------:R-:W-:-:S06]  /*0700*/  UMOV UR8, UR6 ;  /* 0x0000000600087c82 */ /* 0x000fcc0008000000 */
[----:B-----5:R-:W-:Y:S05]  /*0710*/  CALL.REL.NOINC `($__internal_6_$__cuda_sm20_div_s64) ;  /* 0x0000000000507944 */ /* 0x020fea0003c00000 */
[----:B------:R-:W-:Y:S01]  /*0720*/  IMAD.MOV.U32 R8, RZ, RZ, R10 ;  /* 0x000000ffff087224 */ /* 0x000fe200078e000a */
[----:B------:R-:W-:-:S07]  /*0730*/  MOV R9, R11 ;  /* 0x0000000b00097202 */ /* 0x000fce0000000f00 */
.L_x_31:
        /* <DEDUP_REMOVED lines=18> */
        .weak           $__internal_6_$__cuda_sm20_div_s64
        .type           $__internal_6_$__cuda_sm20_div_s64,@function
        .size           $__internal_6_$__cuda_sm20_div_s64,($__internal_7_$__cuda_sm20_rem_s64 - $__internal_6_$__cuda_sm20_div_s64)
$__internal_6_$__cuda_sm20_div_s64:
        /* <DEDUP_REMOVED lines=83> */
[----:B------:R-:W-:Y:S06]  /*0d90*/  RET.REL.NODEC R8 `(_Z13gather_kernelIsEv12KernelParamsPKT_PKlPS1_) ;  /* 0xfffffff008987950 */ /* 0x000fec0003c3ffff */
        .weak           $__internal_7_$__cuda_sm20_rem_s64
        .type           $__internal_7_$__cuda_sm20_rem_s64,@function
        .size           $__internal_7_$__cuda_sm20_rem_s64,(.L_x_108 - $__internal_7_$__cuda_sm20_rem_s64)
$__internal_7_$__cuda_sm20_rem_s64:
        /* <DEDUP_REMOVED lines=79> */
.L_x_32:
        /* <DEDUP_REMOVED lines=15> */
.L_x_108:


//--------------------- .text._Z13gather_kernelIaEv12KernelParamsPKT_PKlPS1_ --------------------------
	.section	.text._Z13gather_kernelIaEv12KernelParamsPKT_PKlPS1_,"ax",@progbits
	.align	128
        .global         _Z13gather_kernelIaEv12KernelParamsPKT_PKlPS1_
        .type           _Z13gather_kernelIaEv12KernelParamsPKT_PKlPS1_,@function
        .size           _Z13gather_kernelIaEv12KernelParamsPKT_PKlPS1_,(.L_x_110 - _Z13gather_kernelIaEv12KernelParamsPKT_PKlPS1_)
        .other          _Z13gather_kernelIaEv12KernelParamsPKT_PKlPS1_,@"STO_CUDA_ENTRY STV_DEFAULT"
_Z13gather_kernelIaEv12KernelParamsPKT_PKlPS1_:
.text._Z13gather_kernelIaEv12KernelParamsPKT_PKlPS1_:
        /* <DEDUP_REMOVED lines=33> */
.L_x_33:
[----:B------:R-:W-:Y:S01]  /*0210*/  IMAD.MOV.U32 R8, RZ, RZ, R2 ;  /* 0x000000ffff087224 */ /* 0x000fe200078e0002 */
[----:B------:R-:W-:Y:S01]  /*0220*/  MOV R0, 0x250 ;  /* 0x0000025000007802 */ /* 0x000fe20000000f00 */
[----:B------:R-:W0:Y:S06]  /*0230*/  LDCU.64 UR8, c[0x0][0x398] ;  /* 0x00007300ff0877ac */ /* 0x000e2c0008000a00 */
[----:B0-----:R-:W-:Y:S05]  /*0240*/  CALL.REL.NOINC `($__internal_8_$__cuda_sm20_div_s64) ;  /* 0x0000000400807944 */ /* 0x001fea0003c00000 */
        /* <DEDUP_REMOVED lines=10> */
.L_x_34:
        /* <DEDUP_REMOVED lines=26> */
.L_x_36:
[----:B------:R-:W-:-:S07]  /*0490*/  MOV R0, 0x4b0 ;  /* 0x000004b000007802 */ /* 0x000fce0000000f00 */
[----:B------:R-:W-:Y:S05]  /*04a0*/  CALL.REL.NOINC `($__internal_9_$__cuda_sm20_rem_s64) ;  /* 0x0000000800387944 */ /* 0x000fea0003c00000 */
[----:B------:R-:W-:Y:S01]  /*04b0*/  MOV R6, R8 ;  /* 0x0000000800067202 */ /* 0x000fe20000000f00 */
[----:B------:R-:W-:-:S07]  /*04c0*/  IMAD.MOV.U32 R7, RZ, RZ, R9 ;  /* 0x000000ffff077224 */ /* 0x000fce00078e0009 */
.L_x_37:
[----:B------:R-:W-:Y:S05]  /*04d0*/  BSYNC.RECONVERGENT B0 ;  /* 0x0000000000007941 */ /* 0x000fea0003800200 */
.L_x_35:
        /* <DEDUP_REMOVED lines=32> */
.L_x_38:
[----:B------:R-:W-:Y:S01]  /*06e0*/  IMAD.MOV.U32 R8, RZ, RZ, R2 ;  /* 0x000000ffff087224 */ /* 0x000fe200078e0002 */
[----:B------:R-:W-:Y:S01]  /*06f0*/  MOV R0, 0x720 ;  /* 0x0000072000007802 */ /* 0x000fe20000000f00 */
[----:B------:R-:W-:-:S06]  /*0700*/  UMOV UR8, UR6 ;  /* 0x0000000600087c82 */ /* 0x000fcc0008000000 */
[----:B-----5:R-:W-:Y:S05]  /*0710*/  CALL.REL.NOINC `($__internal_8_$__cuda_sm20_div_s64) ;  /* 0x00000000004c7944 */ /* 0x020fea0003c00000 */
[----:B------:R-:W-:Y:S01]  /*0720*/  IMAD.MOV.U32 R8, RZ, RZ, R10 ;  /* 0x000000ffff087224 */ /* 0x000fe200078e000a */
[----:B------:R-:W-:-:S07]  /*0730*/  MOV R9, R11 ;  /* 0x0000000b00097202 */ /* 0x000fce0000000f00 */
.L_x_39:
        /* <DEDUP_REMOVED lines=17> */
        .weak           $__internal_8_$__cuda_sm20_div_s64
        .type           $__internal_8_$__cuda_sm20_div_s64,@function
        .size           $__internal_8_$__cuda_sm20_div_s64,($__internal_9_$__cuda_sm20_rem_s64 - $__internal_8_$__cuda_sm20_div_s64)
$__internal_8_$__cuda_sm20_div_s64:
        /* <DEDUP_REMOVED lines=83> */
[----:B------:R-:W-:Y:S06]  /*0d80*/  RET.REL.NODEC R8 `(_Z13gather_kernelIaEv12KernelParamsPKT_PKlPS1_) ;  /* 0xfffffff0089c7950 */ /* 0x000fec0003c3ffff */
        .weak           $__internal_9_$__cuda_sm20_rem_s64
        .type           $__internal_9_$__cuda_sm20_rem_s64,@function
        .size           $__internal_9_$__cuda_sm20_rem_s64,(.L_x_110 - $__internal_9_$__cuda_sm20_rem_s64)
$__internal_9_$__cuda_sm20_rem_s64:
        /* <DEDUP_REMOVED lines=78> */
[----:B------:R-:W-:Y:S06]  /*1270*/  RET.REL.NODEC R6 `(_Z13gather_kernelIaEv12KernelParamsPKT_PKlPS1_) ;  /* 0xffffffec06607950 */ /* 0x000fec0003c3ffff */
.L_x_40:
        /* <DEDUP_REMOVED lines=16> */
.L_x_110:


//--------------------- .text._Z13gather_kernelIlEv12KernelParamsPKT_PKlPS1_ --------------------------
	.section	.text._Z13gather_kernelIlEv12KernelParamsPKT_PKlPS1_,"ax",@progbits
	.align	128
        .global         _Z13gather_kernelIlEv12KernelParamsPKT_PKlPS1_
        .type           _Z13gather_kernelIlEv12KernelParamsPKT_PKlPS1_,@function
        .size           _Z13gather_kernelIlEv12KernelParamsPKT_PKlPS1_,(.L_x_112 - _Z13gather_kernelIlEv12KernelParamsPKT_PKlPS1_)
        .other          _Z13gather_kernelIlEv12KernelParamsPKT_PKlPS1_,@"STO_CUDA_ENTRY STV_DEFAULT"
_Z13gather_kernelIlEv12KernelParamsPKT_PKlPS1_:
.text._Z13gather_kernelIlEv12KernelParamsPKT_PKlPS1_:
        /* <DEDUP_REMOVED lines=33> */
.L_x_41:
[----:B------:R-:W-:Y:S01]  /*0210*/  IMAD.MOV.U32 R8, RZ, RZ, R2 ;  /* 0x000000ffff087224 */ /* 0x000fe200078e0002 */
[----:B------:R-:W-:Y:S01]  /*0220*/  MOV R0, 0x250 ;  /* 0x0000025000007802 */ /* 0x000fe20000000f00 */
[----:B------:R-:W0:Y:S06]  /*0230*/  LDCU.64 UR8, c[0x0][0x398] ;  /* 0x00007300ff0877ac */ /* 0x000e2c0008000a00 */
[----:B0-----:R-:W-:Y:S05]  /*0240*/  CALL.REL.NOINC `($__internal_10_$__cuda_sm20_div_s64) ;  /* 0x0000000400847944 */ /* 0x001fea0003c00000 */
        /* <DEDUP_REMOVED lines=10> */
.L_x_42:
        /* <DEDUP_REMOVED lines=26> */
.L_x_44:
[----:B------:R-:W-:-:S07]  /*0490*/  MOV R0, 0x4b0 ;  /* 0x000004b000007802 */ /* 0x000fce0000000f00 */
[----:B------:R-:W-:Y:S05]  /*04a0*/  CALL.REL.NOINC `($__internal_11_$__cuda_sm20_rem_s64) ;  /* 0x00000008003c7944 */ /* 0x000fea0003c00000 */
[----:B------:R-:W-:Y:S01]  /*04b0*/  MOV R6, R8 ;  /* 0x0000000800067202 */ /* 0x000fe20000000f00 */
[----:B------:R-:W-:-:S07]  /*04c0*/  IMAD.MOV.U32 R7, RZ, RZ, R9 ;  /* 0x000000ffff077224 */ /* 0x000fce00078e0009 */
.L_x_45:
[----:B------:R-:W-:Y:S05]  /*04d0*/  BSYNC.RECONVERGENT B0 ;  /* 0x0000000000007941 */ /* 0x000fea0003800200 */
.L_x_43:
        /* <DEDUP_REMOVED lines=32> */
.L_x_46:
[----:B------:R-:W-:Y:S01]  /*06e0*/  IMAD.MOV.U32 R8, RZ, RZ, R2 ;  /* 0x000000ffff087224 */ /* 0x000fe200078e0002 */
[----:B------:R-:W-:Y:S01]  /*06f0*/  MOV R0, 0x720 ;  /* 0x0000072000007802 */ /* 0x000fe20000000f00 */
[----:B------:R-:W-:-:S06]  /*0700*/  UMOV UR8, UR6 ;  /* 0x0000000600087c82 */ /* 0x000fcc0008000000 */
[----:B-----5:R-:W-:Y:S05]  /*0710*/  CALL.REL.NOINC `($__internal_10_$__cuda_sm20_div_s64) ;  /* 0x0000000000507944 */ /* 0x020fea0003c00000 */
[----:B------:R-:W-:Y:S01]  /*0720*/  IMAD.MOV.U32 R8, RZ, RZ, R10 ;  /* 0x000000ffff087224 */ /* 0x000fe200078e000a */
[----:B------:R-:W-:-:S07]  /*0730*/  MOV R9, R11 ;  /* 0x0000000b00097202 */ /* 0x000fce0000000f00 */
.L_x_47:
        /* <DEDUP_REMOVED lines=12> */
[----:B------:R-:W-:-:S05]  /*0800*/  LEA.HI.X R7, R4, UR9, R3, 0x3, P0 ;  /* 0x0000000904077c11 */ /* 0x000fca00080f1c03 */
[----:B------:R-:W2:Y:S01]  /*0810*/  LDG.E.64.CONSTANT R4, desc[UR12][R6.64] ;  /* 0x0000000c06047981 */ /* 0x000ea2000c1e9b00 */
[----:B0-----:R-:W-:-:S04]  /*0820*/  LEA R8, P0, R2, UR4, 0x3 ;  /* 0x0000000402087c11 */ /* 0x001fc8000f8018ff */
[----:B------:R-:W-:-:S05]  /*0830*/  LEA.HI.X R9, R2, UR5, RZ, 0x3, P0 ;  /* 0x0000000502097c11 */ /* 0x000fca00080f1cff */
[----:B--2---:R-:W-:Y:S01]  /*0840*/  STG.E.64 desc[UR12][R8.64], R4 ;  /* 0x0000000408007986 */ /* 0x004fe2000c101b0c */
[----:B------:R-:W-:Y:S05]  /*0850*/  EXIT ;  /* 0x000000000000794d */ /* 0x000fea0003800000 */
        .weak           $__internal_10_$__cuda_sm20_div_s64
        .type           $__internal_10_$__cuda_sm20_div_s64,@function
        .size           $__internal_10_$__cuda_sm20_div_s64,($__internal_11_$__cuda_sm20_rem_s64 - $__internal_10_$__cuda_sm20_div_s64)
$__internal_10_$__cuda_sm20_div_s64:
        /* <DEDUP_REMOVED lines=83> */
[----:B------:R-:W-:Y:S06]  /*0d90*/  RET.REL.NODEC R8 `(_Z13gather_kernelIlEv12KernelParamsPKT_PKlPS1_) ;  /* 0xfffffff008987950 */ /* 0x000fec0003c3ffff */
        .weak           $__internal_11_$__cuda_sm20_rem_s64
        .type           $__internal_11_$__cuda_sm20_rem_s64,@function
        .size           $__internal_11_$__cuda_sm20_rem_s64,(.L_x_112 - $__internal_11_$__cuda_sm20_rem_s64)
$__internal_11_$__cuda_sm20_rem_s64:
        /* <DEDUP_REMOVED lines=79> */
.L_x_48:
        /* <DEDUP_REMOVED lines=15> */
.L_x_112:


//--------------------- .text._Z13gather_kernelIiEv12KernelParamsPKT_PKlPS1_ --------------------------
	.section	.text._Z13gather_kernelIiEv12KernelParamsPKT_PKlPS1_,"ax",@progbits
	.align	128
        .global         _Z13gather_kernelIiEv12KernelParamsPKT_PKlPS1_
        .type           _Z13gather_kernelIiEv12KernelParamsPKT_PKlPS1_,@function
        .size           _Z13gather_kernelIiEv12KernelParamsPKT_PKlPS1_,(.L_x_114 - _Z13gather_kernelIiEv12KernelParamsPKT_PKlPS1_)
        .other          _Z13gather_kernelIiEv12KernelParamsPKT_PKlPS1_,@"STO_CUDA_ENTRY STV_DEFAULT"
_Z13gather_kernelIiEv12KernelParamsPKT_PKlPS1_:
.text._Z13gather_kernelIiEv12KernelParamsPKT_PKlPS1_:
        /* <DEDUP_REMOVED lines=33> */
.L_x_49:
[----:B------:R-:W-:Y:S01]  /*0210*/  IMAD.MOV.U32 R8, RZ, RZ, R2 ;  /* 0x000000ffff087224 */ /* 0x000fe200078e0002 */
[----:B------:R-:W-:Y:S01]  /*0220*/  MOV R0, 0x250 ;  /* 0x0000025000007802 */ /* 0x000fe20000000f00 */
[----:B------:R-:W0:Y:S06]  /*0230*/  LDCU.64 UR8, c[0x0][0x398] ;  /* 0x00007300ff0877ac */ /* 0x000e2c0008000a00 */
[----:B0-----:R-:W-:Y:S05]  /*0240*/  CALL.REL.NOINC `($__internal_12_$__cuda_sm20_div_s64) ;  /* 0x0000000400847944 */ /* 0x001fea0003c00000 */
        /* <DEDUP_REMOVED lines=10> */
.L_x_50:
        /* <DEDUP_REMOVED lines=26> */
.L_x_52:
[----:B------:R-:W-:-:S07]  /*0490*/  MOV R0, 0x4b0 ;  /* 0x000004b000007802 */ /* 0x000fce0000000f00 */
[----:B------:R-:W-:Y:S05]  /*04a0*/  CALL.REL.NOINC `($__internal_13_$__cuda_sm20_rem_s64) ;  /* 0x00000008003c7944 */ /* 0x000fea0003c00000 */
[----:B------:R-:W-:Y:S01]  /*04b0*/  MOV R6, R8 ;  /* 0x0000000800067202 */ /* 0x000fe20000000f00 */
[----:B------:R-:W-:-:S07]  /*04c0*/  IMAD.MOV.U32 R7, RZ, RZ, R9 ;  /* 0x000000ffff077224 */ /* 0x000fce00078e0009 */
.L_x_53:
[----:B------:R-:W-:Y:S05]  /*04d0*/  BSYNC.RECONVERGENT B0 ;  /* 0x0000000000007941 */ /* 0x000fea0003800200 */
.L_x_51:
        /* <DEDUP_REMOVED lines=32> */
.L_x_54:
[----:B------:R-:W-:Y:S01]  /*06e0*/  IMAD.MOV.U32 R8, RZ, RZ, R2 ;  /* 0x000000ffff087224 */ /* 0x000fe200078e0002 */
[----:B------:R-:W-:Y:S01]  /*06f0*/  MOV R0, 0x720 ;  /* 0x0000072000007802 */ /* 0x000fe20000000f00 */
[----:B------:R-:W-:-:S06]  /*0700*/  UMOV UR8, UR6 ;  /* 0x0000000600087c82 */ /* 0x000fcc0008000000 */
[----:B-----5:R-:W-:Y:S05]  /*0710*/  CALL.REL.NOINC `($__internal_12_$__cuda_sm20_div_s64) ;  /* 0x0000000000507944 */ /* 0x020fea0003c00000 */
[----:B------:R-:W-:Y:S01]  /*0720*/  IMAD.MOV.U32 R8, RZ, RZ, R10 ;  /* 0x000000ffff087224 */ /* 0x000fe200078e000a */
[----:B------:R-:W-:-:S07]  /*0730*/  MOV R9, R11 ;  /* 0x0000000b00097202 */ /* 0x000fce0000000f00 */
.L_x_55:
        /* <DEDUP_REMOVED lines=13> */
[----:B------:R-:W2:Y:S01]  /*0810*/  LDG.E.CONSTANT R7, desc[UR12][R6.64] ;  /* 0x0000000c06077981 */ /* 0x000ea2000c1e9900 */
[----:B0-----:R-:W-:-:S04]  /*0820*/  LEA R4, P0, R2, UR4, 0x2 ;  /* 0x0000000402047c11 */ /* 0x001fc8000f8010ff */
[----:B------:R-:W-:-:S05]  /*0830*/  LEA.HI.X R5, R2, UR5, RZ, 0x2, P0 ;  /* 0x0000000502057c11 */ /* 0x000fca00080f14ff */
[----:B--2---:R-:W-:Y:S01]  /*0840*/  STG.E desc[UR12][R4.64], R7 ;  /* 0x0000000704007986 */ /* 0x004fe2000c10190c */
[----:B------:R-:W-:Y:S05]  /*0850*/  EXIT ;  /* 0x000000000000794d */ /* 0x000fea0003800000 */
        .weak           $__internal_12_$__cuda_sm20_div_s64
        .type           $__internal_12_$__cuda_sm20_div_s64,@function
        .size           $__internal_12_$__cuda_sm20_div_s64,($__internal_13_$__cuda_sm20_rem_s64 - $__internal_12_$__cuda_sm20_div_s64)
$__internal_12_$__cuda_sm20_div_s64:
        /* <DEDUP_REMOVED lines=83> */
[----:B------:R-:W-:Y:S06]  /*0d90*/  RET.REL.NODEC R8 `(_Z13gather_kernelIiEv12KernelParamsPKT_PKlPS1_) ;  /* 0xfffffff008987950 */ /* 0x000fec0003c3ffff */
        .weak           $__internal_13_$__cuda_sm20_rem_s64
        .type           $__internal_13_$__cuda_sm20_rem_s64,@function
        .size           $__internal_13_$__cuda_sm20_rem_s64,(.L_x_114 - $__internal_13_$__cuda_sm20_rem_s64)
$__internal_13_$__cuda_sm20_rem_s64:
        /* <DEDUP_REMOVED lines=79> */
.L_x_56:
        /* <DEDUP_REMOVED lines=15> */
.L_x_114:


//--------------------- .text._Z13gather_kernelIdEv12KernelParamsPKT_PKlPS1_ --------------------------
	.section	.text._Z13gather_kernelIdEv12KernelParamsPKT_PKlPS1_,"ax",@progbits
	.align	128
        .global         _Z13gather_kernelIdEv12KernelParamsPKT_PKlPS1_
        .type           _Z13gather_kernelIdEv12KernelParamsPKT_PKlPS1_,@function
        .size           _Z13gather_kernelIdEv12KernelParamsPKT_PKlPS1_,(.L_x_116 - _Z13gather_kernelIdEv12KernelParamsPKT_PKlPS1_)
        .other          _Z13gather_kernelIdEv12KernelParamsPKT_PKlPS1_,@"STO_CUDA_ENTRY STV_DEFAULT"
_Z13gather_kernelIdEv12KernelParamsPKT_PKlPS1_:
.text._Z13gather_kernelIdEv12KernelParamsPKT_PKlPS1_:
        /* <DEDUP_REMOVED lines=33> */
.L_x_57:
[----:B------:R-:W-:Y:S01]  /*0210*/  IMAD.MOV.U32 R8, RZ, RZ, R2 ;  /* 0x000000ffff087224 */ /* 0x000fe200078e0002 */
[----:B------:R-:W-:Y:S01]  /*0220*/  MOV R0, 0x250 ;  /* 0x0000025000007802 */ /* 0x000fe20000000f00 */
[----:B------:R-:W0:Y:S06]  /*0230*/  LDCU.64 UR8, c[0x0][0x398] ;  /* 0x00007300ff0877ac */ /* 0x000e2c0008000a00 */
[----:B0-----:R-:W-:Y:S05]  /*0240*/  CALL.REL.NOINC `($__internal_14_$__cuda_sm20_div_s64) ;  /* 0x0000000400847944 */ /* 0x001fea0003c00000 */
        /* <DEDUP_REMOVED lines=10> */
.L_x_58:
        /* <DEDUP_REMOVED lines=26> */
.L_x_60:
[----:B------:R-:W-:-:S07]  /*0490*/  MOV R0, 0x4b0 ;  /* 0x000004b000007802 */ /* 0x000fce0000000f00 */
[----:B------:R-:W-:Y:S05]  /*04a0*/  CALL.REL.NOINC `($__internal_15_$__cuda_sm20_rem_s64) ;  /* 0x00000008003c7944 */ /* 0x000fea0003c00000 */
[----:B------:R-:W-:Y:S01]  /*04b0*/  MOV R6, R8 ;  /* 0x0000000800067202 */ /* 0x000fe20000000f00 */
[----:B------:R-:W-:-:S07]  /*04c0*/  IMAD.MOV.U32 R7, RZ, RZ, R9 ;  /* 0x000000ffff077224 */ /* 0x000fce00078e0009 */
.L_x_61:
[----:B------:R-:W-:Y:S05]  /*04d0*/  BSYNC.RECONVERGENT B0 ;  /* 0x0000000000007941 */ /* 0x000fea0003800200 */
.L_x_59:
        /* <DEDUP_REMOVED lines=32> */
.L_x_62:
[----:B------:R-:W-:Y:S01]  /*06e0*/  IMAD.MOV.U32 R8, RZ, RZ, R2 ;  /* 0x000000ffff087224 */ /* 0x000fe200078e0002 */
[----:B------:R-:W-:Y:S01]  /*06f0*/  MOV R0, 0x720 ;  /* 0x0000072000007802 */ /* 0x000fe20000000f00 */
[----:B------:R-:W-:-:S06]  /*0700*/  UMOV UR8, UR6 ;  /* 0x0000000600087c82 */ /* 0x000fcc0008000000 */
[----:B-----5:R-:W-:Y:S05]  /*0710*/  CALL.REL.NOINC `($__internal_14_$__cuda_sm20_div_s64) ;  /* 0x0000000000507944 */ /* 0x020fea0003c00000 */
[----:B------:R-:W-:Y:S01]  /*0720*/  IMAD.MOV.U32 R8, RZ, RZ, R10 ;  /* 0x000000ffff087224 */ /* 0x000fe200078e000a */
[----:B------:R-:W-:-:S07]  /*0730*/  MOV R9, R11 ;  /* 0x0000000b00097202 */ /* 0x000fce0000000f00 */
.L_x_63:
        /* <DEDUP_REMOVED lines=18> */
        .weak           $__internal_14_$__cuda_sm20_div_s64
        .type           $__internal_14_$__cuda_sm20_div_s64,@function
        .size           $__internal_14_$__cuda_sm20_div_s64,($__internal_15_$__cuda_sm20_rem_s64 - $__internal_14_$__cuda_sm20_div_s64)
$__internal_14_$__cuda_sm20_div_s64:
        /* <DEDUP_REMOVED lines=83> */
[----:B------:R-:W-:Y:S06]  /*0d90*/  RET.REL.NODEC R8 `(_Z13gather_kernelIdEv12KernelParamsPKT_PKlPS1_) ;  /* 0xfffffff008987950 */ /* 0x000fec0003c3ffff */
        .weak           $__internal_15_$__cuda_sm20_rem_s64
        .type           $__internal_15_$__cuda_sm20_rem_s64,@function
        .size           $__internal_15_$__cuda_sm20_rem_s64,(.L_x_116 - $__internal_15_$__cuda_sm20_rem_s64)
$__internal_15_$__cuda_sm20_rem_s64:
        /* <DEDUP_REMOVED lines=79> */
.L_x_64:
        /* <DEDUP_REMOVED lines=15> */
.L_x_116:


//--------------------- .text._Z18gather_kernel_half12KernelParamsPK6__halfPKlPS0_ --------------------------
	.section	.text._Z18gather_kernel_half12KernelParamsPK6__halfPKlPS0_,"ax",@progbits
	.align	128
        .global         _Z18gather_kernel_half12KernelParamsPK6__halfPKlPS0_
        .type           _Z18gather_kernel_half12KernelParamsPK6__halfPKlPS0_,@function
        .size           _Z18gather_kernel_half12KernelParamsPK6__halfPKlPS0_,(.L_x_118 - _Z18gather_kernel_half12KernelParamsPK6__halfPKlPS0_)
        .other          _Z18gather_kernel_half12KernelParamsPK6__halfPKlPS0_,@"STO_CUDA_ENTRY STV_DEFAULT"
_Z18gather_kernel_half12KernelParamsPK6__halfPKlPS0_:
.text._Z18gather_kernel_half12KernelParamsPK6__halfPKlPS0_:
[----:B------:R-:W-:Y:S01]  /*0000*/  LDC R1, c[0x0][0x37c] ;  /* 0x0000df00ff017b82 */ /* 0x000fe20000000800 */
[----:B------:R-:W0:Y:S01]  /*0010*/  LDCU.128 UR4, c[0x0][0x380] ;  /* 0x00007000ff0477ac */ /* 0x000e220008000c00 */
[----:B------:R-:W1:Y:S01]  /*0020*/  LDCU.64 UR10, c[0x0][0x358] ;  /* 0x00006b00ff0a77ac */ /* 0x000e620008000a00 */
[----:B------:R-:W2:Y:S01]  /*0030*/  LDCU.64 UR12, c[0x0][0x3a0] ;  /* 0x00007400ff0c77ac */ /* 0x000ea20008000a00 */
[----:B0-----:R-:W-:-:S04]  /*0040*/  UIADD3 UR4, UP0, UPT, UR4, -0x1, URZ ;  /* 0xffffffff04047890 */ /* 0x001fc8000ff1e0ff */
[----:B------:R-:W-:Y:S02]  /*0050*/  UIADD3.X UR5, UPT, UPT, UR5, -0x1, URZ, UP0, !UPT ;  /* 0xffffffff05057890 */ /* 0x000fe400087fe4ff */
[----:B------:R-:W-:-:S04]  /*0060*/  UISETP.NE.U32.AND UP0, UPT, UR4, UR6, UPT ;  /* 0x000000060400728c */ /* 0x000fc8000bf05070 */
[----:B------:R-:W-:-:S09]  /*0070*/  UISETP.NE.AND.EX UP0, UPT, UR5, UR7, UPT, UP0 ;  /* 0x000000070500728c */ /* 0x000fd2000bf05300 */
[----:B-12---:R-:W-:Y:S05]  /*0080*/  BRA.U !UP0, `(.L_x_65) ;  /* 0x0000000908707547 */ /* 0x006fea000b800000 */
[----:B------:R-:W0:Y:S01]  /*0090*/  LDCU.64 UR6, c[0x0][0x3a0] ;  /* 0x00007400ff0677ac */ /* 0x000e220008000a00 */
[----:B------:R-:W1:Y:S01]  /*00a0*/  S2R R0, SR_TID.X ;  /* 0x0000000000007919 */ /* 0x000e620000002100 */
[----:B------:R-:W1:Y:S01]  /*00b0*/  S2UR UR8, SR_CTAID.X ;  /* 0x00000000000879c3 */ /* 0x000e620000002500 */
[----:B------:R-:W0:Y:S07]  /*00c0*/  LDCU.64 UR16, c[0x0][0x398] ;  /* 0x00007300ff1077ac */ /* 0x000e2e0008000a00 */
[----:B------:R-:W1:Y:S01]  /*00d0*/  LDC R5, c[0x0][0x360] ;  /* 0x0000d800ff057b82 */ /* 0x000e620000000800 */
[----:B0-----:R-:W-:-:S02]  /*00e0*/  UIMAD UR4, UR7, UR16, URZ ;  /* 0x00000010070472a4 */ /* 0x001fc4000f8e02ff */
[----:B------:R-:W-:Y:S02]  /*00f0*/  UIMAD.WIDE.U32 UR14, UR6, UR16, URZ ;  /* 0x00000010060e72a5 */ /* 0x000fe4000f8e00ff */
[----:B------:R-:W-:-:S04]  /*0100*/  UIMAD UR4, UR6, UR17, UR4 ;  /* 0x00000011060472a4 */ /* 0x000fc8000f8e0204 */
[----:B------:R-:W-:-:S04]  /*0110*/  UIADD3 UR6, UPT, UPT, UR15, UR4, URZ ;  /* 0x000000040f067290 */ /* 0x000fc8000fffe0ff */
[----:B------:R-:W-:Y:S01]  /*0120*/  ULEA.HI UR4, UP0, UR6, UR14, URZ, 0x1 ;  /* 0x0000000e06047291 */ /* 0x000fe2000f8108ff */
[----:B-1----:R-:W-:-:S03]  /*0130*/  IMAD R5, R5, UR8, R0 ;  /* 0x0000000805057c24 */ /* 0x002fc6000f8e0200 */
[----:B------:R-:W-:-:S04]  /*0140*/  UIADD3.X UR5, UPT, UPT, URZ, UR6, URZ, UP0, !UPT ;  /* 0x00000006ff057290 */ /* 0x000fc800087fe4ff */
[----:B------:R-:W-:Y:S02]  /*0150*/  USHF.R.S64 UR4, UR4, 0x1, UR5 ;  /* 0x0000000104047899 */ /* 0x000fe40008001005 */
[----:B------:R-:W-:-:S04]  /*0160*/  USHF.R.S32.HI UR5, URZ, 0x1, UR5 ;  /* 0x00000001ff057899 */ /* 0x000fc80008011405 */
[----:B------:R-:W-:Y:S02]  /*0170*/  ISETP.LT.U32.AND P0, PT, R5, UR4, PT ;  /* 0x0000000405007c0c */ /* 0x000fe4000bf01070 */
[----:B------:R-:W-:-:S05]  /*0180*/  IMAD.U32 R0, RZ, RZ, UR5 ;  /* 0x00000005ff007e24 */ /* 0x000fca000f8e00ff */
[----:B------:R-:W-:-:S13]  /*0190*/  ISETP.GT.AND.EX P0, PT, R0, RZ, PT, P0 ;  /* 0x000000ff0000720c */ /* 0x000fda0003f04300 */
[----:B------:R-:W-:Y:S05]  /*01a0*/  @!P0 EXIT ;  /* 0x000000000000894d */ /* 0x000fea0003800000 */
[----:B------:R-:W-:Y:S01]  /*01b0*/  SHF.R.U32.HI R11, RZ, 0x1f, R5 ;  /* 0x0000001fff0b7819 */ /* 0x000fe20000011605 */
[----:B------:R-:W-:Y:S01]  /*01c0*/  BSSY.RECONVERGENT B0, `(.L_x_66) ;  /* 0x000002b000007945 */ /* 0x000fe20003800200 */
[----:B------:R-:W-:Y:S02]  /*01d0*/  IMAD.SHL.U32 R10, R5, 0x2, RZ ;  /* 0x00000002050a7824 */ /* 0x000fe400078e00ff */
[----:B------:R-:W-:-:S04]  /*01e0*/  LOP3.LUT R0, R11, UR17, RZ, 0xfc, !PT ;  /* 0x000000110b007c12 */ /* 0x000fc8000f8efcff */
[----:B------:R-:W-:-:S13]  /*01f0*/  ISETP.NE.U32.AND P0, PT, R0, RZ, PT ;  /* 0x000000ff0000720c */ /* 0x000fda0003f05070 */
[----:B------:R-:W-:Y:S05]  /*0200*/  @P0 BRA `(.L_x_67) ;  /* 0x00000000005c0947 */ /* 0x000fea0003800000 */
[----:B------:R-:W0:Y:S01]  /*0210*/  I2F.U32.RP R0, UR16 ;  /* 0x0000001000007d06 */ /* 0x000e220008209000 */
[----:B------:R-:W-:-:S07]  /*0220*/  ISETP.NE.U32.AND P2, PT, RZ, UR16, PT ;  /* 0x00000010ff007c0c */ /* 0x000fce000bf45070 */
[----:B0-----:R-:W0:Y:S02]  /*0230*/  MUFU.RCP R0, R0 ;  /* 0x0000000000007308 */ /* 0x001e240000001000 */
[----:B0-----:R-:W-:-:S06]  /*0240*/  IADD3 R2, PT, PT, R0, 0xffffffe, RZ ;  /* 0x0ffffffe00027810 */ /* 0x001fcc0007ffe0ff */
[----:B------:R0:W1:Y:S02]  /*0250*/  F2I.FTZ.U32.TRUNC.NTZ R3, R2 ;  /* 0x0000000200037305 */ /* 0x000064000021f000 */
[----:B0-----:R-:W-:Y:S02]  /*0260*/  IMAD.MOV.U32 R2, RZ, RZ, RZ ;  /* 0x000000ffff027224 */ /* 0x001fe400078e00ff */
[----:B-1----:R-:W-:-:S04]  /*0270*/  IMAD.MOV R7, RZ, RZ, -R3 ;  /* 0x000000ffff077224 */ /* 0x002fc800078e0a03 */
[----:B------:R-:W-:-:S04]  /*0280*/  IMAD R7, R7, UR16, RZ ;  /* 0x0000001007077c24 */ /* 0x000fc8000f8e02ff */
[----:B------:R-:W-:-:S04]  /*0290*/  IMAD.HI.U32 R3, R3, R7, R2 ;  /* 0x0000000703037227 */ /* 0x000fc800078e0002 */
[----:B------:R-:W-:Y:S02]  /*02a0*/  IMAD.MOV.U32 R7, RZ, RZ, RZ ;  /* 0x000000ffff077224 */ /* 0x000fe400078e00ff */
[----:B------:R-:W-:-:S05]  /*02b0*/  IMAD.HI.U32 R2, R3, R10, RZ ;  /* 0x0000000a03027227 */ /* 0x000fca00078e00ff */
[----:B------:R-:W-:-:S05]  /*02c0*/  IADD3 R3, PT, PT, -R2, RZ, RZ ;  /* 0x000000ff02037210 */ /* 0x000fca0007ffe1ff */
[----:B------:R-:W-:-:S05]  /*02d0*/  IMAD R3, R3, UR16, R10 ;  /* 0x0000001003037c24 */ /* 0x000fca000f8e020a */
[----:B------:R-:W-:-:S13]  /*02e0*/  ISETP.GE.U32.AND P0, PT, R3, UR16, PT ;  /* 0x0000001003007c0c */ /* 0x000fda000bf06070 */
[----:B------:R-:W-:Y:S02]  /*02f0*/  @P0 VIADD R3, R3, -UR16 ;  /* 0x8000001003030c36 */ /* 0x000fe40008000000 */
[----:B------:R-:W-:-:S03]  /*0300*/  @P0 VIADD R2, R2, 0x1 ;  /* 0x0000000102020836 */ /* 0x000fc60000000000 */
[----:B------:R-:W-:-:S13]  /*0310*/  ISETP.GE.U32.AND P1, PT, R3, UR16, PT ;  /* 0x0000001003007c0c */ /* 0x000fda000bf26070 */
[----:B------:R-:W-:Y:S02]  /*0320*/  @P1 IADD3 R2, PT, PT, R2, 0x1, RZ ;  /* 0x0000000102021810 */ /* 0x000fe40007ffe0ff */
[----:B------:R-:W-:-:S05]  /*0330*/  @!P2 LOP3.LUT R2, RZ, UR16, RZ, 0x33, !PT ;  /* 0x00000010ff02ac12 */ /* 0x000fca000f8e33ff */
[----:B------:R-:W-:-:S04]  /*0340*/  IMAD.MOV R3, RZ, RZ, -R2 ;  /* 0x000000ffff037224 */ /* 0x000fc800078e0a02 */
[----:B------:R-:W-:Y:S02]  /*0350*/  IMAD R8, R3, UR16, R10 ;  /* 0x0000001003087c24 */ /* 0x000fe4000f8e020a */
[----:B------:R-:W-:Y:S01]  /*0360*/  HFMA2 R3, -RZ, RZ, 0, 0 ;  /* 0x00000000ff037431 */ /* 0x000fe200000001ff */
[----:B------:R-:W-:Y:S06]  /*0370*/  BRA `(.L_x_68) ;  /* 0x00000000003c7947 */ /* 0x000fec0003800000 */
.L_x_67:
[----:B------:R-:W0:Y:S01]  /*0380*/  LDCU.64 UR4, c[0x0][0x398] ;  /* 0x00007300ff0477ac */ /* 0x000e220008000a00 */
[----:B------:R-:W-:Y:S01]  /*0390*/  IMAD.MOV.U32 R4, RZ, RZ, R10 ;  /* 0x000000ffff047224 */ /* 0x000fe200078e000a */
[----:B------:R-:W-:Y:S01]  /*03a0*/  MOV R6, 0x3f0 ;  /* 0x000003f000067802 */ /* 0x000fe20000000f00 */
[----:B------:R-:W-:Y:S02]  /*03b0*/  IMAD.MOV.U32 R3, RZ, RZ, R11 ;  /* 0x000000ffff037224 */ /* 0x000fe400078e000b */
[----:B0-----:R-:W-:Y:S01]  /*03c0*/  IMAD.U32 R2, RZ, RZ, UR4 ;  /* 0x00000004ff027e24 */ /* 0x001fe2000f8e00ff */
[----:B------:R-:W-:-:S07]  /*03d0*/  MOV R0, UR5 ;  /* 0x0000000500007c02 */ /* 0x000fce0008000f00 */
[----:B------:R-:W-:Y:S05]  /*03e0*/  CALL.REL.NOINC `($__internal_16_$__cuda_sm20_div_s64) ;  /* 0x0000000c00c07944 */ /* 0x000fea0003c00000 */
[----:B------:R-:W0:Y:S01]  /*03f0*/  LDCU.64 UR4, c[0x0][0x398] ;  /* 0x00007300ff0477ac */ /* 0x000e220008000a00 */
[----:B------:R-:W-:-:S05]  /*0400*/  IADD3 R7, P0, PT, RZ, -R0, RZ ;  /* 0x80000000ff077210 */ /* 0x000fca0007f1e0ff */
[----:B------:R-:W-:-:S04]  /*0410*/  IMAD.X R2, RZ, RZ, ~R3, P0 ;  /* 0x000000ffff027224 */ /* 0x000fc800000e0e03 */
[----:B0-----:R-:W-:Y:S02]  /*0420*/  IMAD R2, R2, UR4, RZ ;  /* 0x0000000402027c24 */ /* 0x001fe4000f8e02ff */
[----:B------:R-:W-:-:S04]  /*0430*/  IMAD.WIDE.U32 R8, R7, UR4, R10 ;  /* 0x0000000407087c25 */ /* 0x000fc8000f8e000a */
[----:B------:R-:W-:Y:S02]  /*0440*/  IMAD R7, R7, UR5, R2 ;  /* 0x0000000507077c24 */ /* 0x000fe4000f8e0202 */
[----:B------:R-:W-:-:S03]  /*0450*/  IMAD.MOV.U32 R2, RZ, RZ, R0 ;  /* 0x000000ffff027224 */ /* 0x000fc600078e0000 */
[----:B------:R-:W-:-:S07]  /*0460*/  IADD3 R7, PT, PT, R9, R7, RZ ;  /* 0x0000000709077210 */ /* 0x000fce0007ffe0ff */
.L_x_68:
[----:B------:R-:W-:Y:S05]  /*0470*/  BSYNC.RECONVERGENT B0 ;  /* 0x0000000000007941 */ /* 0x000fea0003800200 */
.L_x_66:
[----:B------:R-:W0:Y:S01]  /*0480*/  LDCU UR4, c[0x0][0x3a4] ;  /* 0x00007480ff0477ac */ /* 0x000e220008000800 */
[----:B------:R-:W-:Y:S01]  /*0490*/  BSSY.RECONVERGENT B0, `(.L_x_69) ;  /* 0x000001e000007945 */ /* 0x000fe20003800200 */
[----:B0-----:R-:W-:-:S04]  /*04a0*/  LOP3.LUT R0, R3, UR4, RZ, 0xfc, !PT ;  /* 0x0000000403007c12 */ /* 0x001fc8000f8efcff */
[----:B------:R-:W-:-:S13]  /*04b0*/  ISETP.NE.U32.AND P0, PT, R0, RZ, PT ;  /* 0x000000ff0000720c */ /* 0x000fda0003f05070 */
[----:B------:R-:W-:Y:S05]  /*04c0*/  @P0 BRA `(.L_x_70) ;  /* 0x0000000000500947 */ /* 0x000fea0003800000 */
        /* <DEDUP_REMOVED lines=20> */
.L_x_70:
[----:B------:R-:W-:Y:S01]  /*0610*/  MOV R4, R2 ;  /* 0x0000000200047202 */ /* 0x000fe20000000f00 */
[----:B------:R-:W-:Y:S01]  /*0620*/  IMAD.MOV.U32 R13, RZ, RZ, R3 ;  /* 0x000000ffff0d7224 */ /* 0x000fe200078e0003 */
[----:B------:R-:W-:-:S07]  /*0630*/  MOV R0, 0x650 ;  /* 0x0000065000007802 */ /* 0x000fce0000000f00 */
[----:B------:R-:W-:Y:S05]  /*0640*/  CALL.REL.NOINC `($__internal_17_$__cuda_sm20_rem_s64) ;  /* 0x0000001000787944 */ /* 0x000fea0003c00000 */
[----:B------:R-:W-:Y:S01]  /*0650*/  IMAD.MOV.U32 R2, RZ, RZ, R4 ;  /* 0x000000ffff027224 */ /* 0x000fe200078e0004 */
[----:B------:R-:W-:-:S07]  /*0660*/  MOV R3, R13 ;  /* 0x0000000d00037202 */ /* 0x000fce0000000f00 */
.L_x_71:
[----:B------:R-:W-:Y:S05]  /*0670*/  BSYNC.RECONVERGENT B0 ;  /* 0x0000000000007941 */ /* 0x000fea0003800200 */
.L_x_69:
[----:B------:R-:W0:Y:S02]  /*0680*/  LDCU.64 UR4, c[0x0][0x3b0] ;  /* 0x00007600ff0477ac */ /* 0x000e240008000a00 */
[----:B0-----:R-:W-:-:S04]  /*0690*/  LEA R12, P0, R2, UR4, 0x3 ;  /* 0x00000004020c7c11 */ /* 0x001fc8000f8018ff */
[----:B------:R-:W-:-:S06]  /*06a0*/  LEA.HI.X R13, R2, UR5, R3, 0x3, P0 ;  /* 0x00000005020d7c11 */ /* 0x000fcc00080f1c03 */
[----:B------:R-:W5:Y:S01]  /*06b0*/  LDG.E.64.CONSTANT R12, desc[UR10][R12.64] ;  /* 0x0000000a0c0c7981 */ /* 0x000f62000c1e9b00 */
[----:B------:R-:W-:Y:S01]  /*06c0*/  LOP3.LUT R0, R11, UR6, RZ, 0xfc, !PT ;  /* 0x000000060b007c12 */ /* 0x000fe2000f8efcff */
[----:B------:R-:W-:Y:S03]  /*06d0*/  BSSY.RECONVERGENT B0, `(.L_x_72) ;  /* 0x000001f000007945 */ /* 0x000fe60003800200 */
[----:B------:R-:W-:-:S13]  /*06e0*/  ISETP.NE.U32.AND P0, PT, R0, RZ, PT ;  /* 0x000000ff0000720c */ /* 0x000fda0003f05070 */
[----:B------:R-:W-:Y:S05]  /*06f0*/  @P0 BRA `(.L_x_73) ;  /* 0x0000000000500947 */ /* 0x000fea0003800000 */
[----:B------:R-:W0:Y:S01]  /*0700*/  I2F.U32.RP R0, UR14 ;  /* 0x0000000e00007d06 */ /* 0x000e220008209000 */
        /* <DEDUP_REMOVED lines=10> */
[----:B------:R-:W-:Y:S02]  /*07b0*/  IMAD R10, R3, UR14, R10 ;  /* 0x0000000e030a7c24 */ /* 0x000fe4000f8e020a */
[----:B------:R-:W-:-:S03]  /*07c0*/  IMAD.MOV.U32 R3, RZ, RZ, RZ ;  /* 0x000000ffff037224 */ /* 0x000fc600078e00ff */
[----:B------:R-:W-:-:S13]  /*07d0*/  ISETP.GE.U32.AND P0, PT, R10, UR14, PT ;  /* 0x0000000e0a007c0c */ /* 0x000fda000bf06070 */
[----:B------:R-:W-:Y:S01]  /*07e0*/  @P0 VIADD R10, R10, -UR14 ;  /* 0x8000000e0a0a0c36 */ /* 0x000fe20008000000 */
[----:B------:R-:W-:-:S04]  /*07f0*/  @P0 IADD3 R2, PT, PT, R2, 0x1, RZ ;  /* 0x0000000102020810 */ /* 0x000fc80007ffe0ff */
[----:B------:R-:W-:-:S13]  /*0800*/  ISETP.GE.U32.AND P1, PT, R10, UR14, PT ;  /* 0x0000000e0a007c0c */ /* 0x000fda000bf26070 */
[----:B------:R-:W-:Y:S01]  /*0810*/  @P1 VIADD R2, R2, 0x1 ;  /* 0x0000000102021836 */ /* 0x000fe20000000000 */
[----:B------:R-:W-:Y:S01]  /*0820*/  @!P2 LOP3.LUT R2, RZ, UR14, RZ, 0x33, !PT ;  /* 0x0000000eff02ac12 */ /* 0x000fe2000f8e33ff */
[----:B------:R-:W-:Y:S06]  /*0830*/  BRA `(.L_x_74) ;  /* 0x0000000000207947 */ /* 0x000fec0003800000 */
.L_x_73:
[----:B------:R-:W-:Y:S01]  /*0840*/  IMAD.U32 R3, RZ, RZ, UR15 ;  /* 0x0000000fff037e24 */ /* 0x000fe2000f8e00ff */
[----:B------:R-:W-:Y:S01]  /*0850*/  MOV R2, UR14 ;  /* 0x0000000e00027c02 */ /* 0x000fe20008000f00 */
[----:B------:R-:W-:Y:S01]  /*0860*/  IMAD.MOV.U32 R4, RZ, RZ, R10 ;  /* 0x000000ffff047224 */ /* 0x000fe200078e000a */
[----:B------:R-:W-:Y:S01]  /*0870*/  MOV R3, R11 ;  /* 0x0000000b00037202 */ /* 0x000fe20000000f00 */
[----:B------:R-:W-:Y:S01]  /*0880*/  IMAD.U32 R0, RZ, RZ, UR6 ;  /* 0x00000006ff007e24 */ /* 0x000fe2000f8e00ff */
[----:B------:R-:W-:-:S07]  /*0890*/  MOV R6, 0x8b0 ;  /* 0x000008b000067802 */ /* 0x000fce0000000f00 */
[----:B-----5:R-:W-:Y:S05]  /*08a0*/  CALL.REL.NOINC `($__internal_16_$__cuda_sm20_div_s64) ;  /* 0x0000000800907944 */ /* 0x020fea0003c00000 */
[----:B------:R-:W-:-:S07]  /*08b0*/  IMAD.MOV.U32 R2, RZ, RZ, R0 ;  /* 0x000000ffff027224 */ /* 0x000fce00078e0000 */
.L_x_74:
[----:B------:R-:W-:Y:S05]  /*08c0*/  BSYNC.RECONVERGENT B0 ;  /* 0x0000000000007941 */ /* 0x000fea0003800200 */
.L_x_72:
[----:B------:R-:W0:Y:S01]  /*08d0*/  LDCU.128 UR16, c[0x0][0x390] ;  /* 0x00007200ff1077ac */ /* 0x000e220008000c00 */
[----:B------:R-:W-:Y:S01]  /*08e0*/  IMAD.MOV.U32 R9, RZ, RZ, R7 ;  /* 0x000000ffff097224 */ /* 0x000fe200078e0007 */
[----:B------:R-:W1:Y:S01]  /*08f0*/  LDCU.64 UR4, c[0x0][0x3a8] ;  /* 0x00007500ff0477ac */ /* 0x000e620008000a00 */
[----:B0-----:R-:W-:Y:S02]  /*0900*/  IMAD R3, R3, UR16, RZ ;  /* 0x0000001003037c24 */ /* 0x001fe4000f8e02ff */
[----:B-----5:R-:W-:-:S04]  /*0910*/  IMAD.WIDE.U32 R12, R2, UR16, R12 ;  /* 0x00000010020c7c25 */ /* 0x020fc8000f8e000c */
[----:B------:R-:W-:-:S05]  /*0920*/  IMAD R3, R2, UR17, R3 ;  /* 0x0000001102037c24 */ /* 0x000fca000f8e0203 */
[----:B------:R-:W-:Y:S01]  /*0930*/  IADD3 R0, PT, PT, R13, R3, RZ ;  /* 0x000000030d007210 */ /* 0x000fe20007ffe0ff */
[----:B------:R-:W-:-:S04]  /*0940*/  IMAD.WIDE.U32 R2, R12, UR18, R8 ;  /* 0x000000120c027c25 */ /* 0x000fc8000f8e0008 */
[----:B------:R-:W-:-:S04]  /*0950*/  IMAD R11, R0, UR18, RZ ;  /* 0x00000012000b7c24 */ /* 0x000fc8000f8e02ff */
[----:B------:R-:W-:-:S04]  /*0960*/  IMAD R11, R12, UR19, R11 ;  /* 0x000000130c0b7c24 */ /* 0x000fc8000f8e020b */
[----:B------:R-:W-:-:S05]  /*0970*/  IMAD.IADD R3, R3, 0x1, R11 ;  /* 0x0000000103037824 */ /* 0x000fca00078e020b */
[----:B------:R-:W-:-:S04]  /*0980*/  LEA.HI R0, P0, R3, R2, RZ, 0x1 ;  /* 0x0000000203007211 */ /* 0x000fc800078108ff */
[----:B------:R-:W-:Y:S01]  /*0990*/  SHF.L.U32 R2, R0, 0x1, RZ ;  /* 0x0000000100027819 */ /* 0x000fe200000006ff */
[----:B------:R-:W-:-:S03]  /*09a0*/  IMAD.X R3, RZ, RZ, R3, P0 ;  /* 0x000000ffff037224 */ /* 0x000fc600000e0603 */
[----:B------:R-:W-:Y:S02]  /*09b0*/  LOP3.LUT R2, R2, 0xfffffffc, RZ, 0xc0, !PT ;  /* 0xfffffffc02027812 */ /* 0x000fe400078ec0ff */
[----:B------:R-:W-:Y:S02]  /*09c0*/  SHF.L.U64.HI R0, R0, 0x1, R3 ;  /* 0x0000000100007819 */ /* 0x000fe40000010203 */
[----:B-1----:R-:W-:-:S04]  /*09d0*/  IADD3 R2, P0, PT, R2, UR4, RZ ;  /* 0x0000000402027c10 */ /* 0x002fc8000ff1e0ff */
[----:B------:R-:W-:Y:S01]  /*09e0*/  IADD3.X R3, PT, PT, R0, UR5, RZ, P0, !PT ;  /* 0x0000000500037c10 */ /* 0x000fe200087fe4ff */
[----:B------:R-:W0:Y:S05]  /*09f0*/  LDCU.64 UR4, c[0x0][0x3b8] ;  /* 0x00007700ff0477ac */ /* 0x000e2a0008000a00 */
[----:B------:R-:W2:Y:S01]  /*0a00*/  LDG.E.CONSTANT R3, desc[UR10][R2.64] ;  /* 0x0000000a02037981 */ /* 0x000ea2000c1e9900 */
[----:B0-----:R-:W-:-:S04]  /*0a10*/  LEA R4, P0, R5, UR4, 0x2 ;  /* 0x0000000405047c11 */ /* 0x001fc8000f8010ff */
[----:B------:R-:W-:-:S05]  /*0a20*/  LEA.HI.X R5, R5, UR5, RZ, 0x2, P0 ;  /* 0x0000000505057c11 */ /* 0x000fca00080f14ff */
[----:B--2---:R-:W-:Y:S01]  /*0a30*/  STG.E desc[UR10][R4.64], R3 ;  /* 0x0000000304007986 */ /* 0x004fe2000c10190a */
[----:B------:R-:W-:Y:S05]  /*0a40*/  EXIT ;  /* 0x000000000000794d */ /* 0x000fea0003800000 */
.L_x_65:
[----:B------:R-:W0:Y:S01]  /*0a50*/  S2R R9, SR_TID.X ;  /* 0x0000000000097919 */ /* 0x000e220000002100 */
[----:B------:R-:W1:Y:S01]  /*0a60*/  LDCU UR5, c[0x0][0x39c] ;  /* 0x00007380ff0577ac */ /* 0x000e620008000800 */
[----:B------:R-:W0:Y:S08]  /*0a70*/  S2UR UR4, SR_CTAID.X ;  /* 0x00000000000479c3 */ /* 0x000e300000002500 */
[----:B------:R-:W0:Y:S01]  /*0a80*/  LDC R8, c[0x0][0x360] ;  /* 0x0000d800ff087b82 */ /* 0x000e220000000800 */
[----:B-1----:R-:W-:Y:S01]  /*0a90*/  UISETP.NE.U32.AND UP0, UPT, UR5, URZ, UPT ;  /* 0x000000ff0500728c */ /* 0x002fe2000bf05070 */
[----:B0-----:R-:W-:-:S08]  /*0aa0*/  IMAD R8, R8, UR4, R9 ;  /* 0x0000000408087c24 */ /* 0x001fd0000f8e0209 */
[----:B------:R-:W-:Y:S05]  /*0ab0*/  BRA.U UP0, `(.L_x_75) ;  /* 0x0000000100607547 */ /* 0x000fea000b800000 */
[----:B------:R-:W0:Y:S01]  /*0ac0*/  LDCU UR4, c[0x0][0x398] ;  /* 0x00007300ff0477ac */ /* 0x000e220008000800 */
[----:B------:R-:W-:Y:S01]  /*0ad0*/  IMAD.MOV.U32 R2, RZ, RZ, RZ ;  /* 0x000000ffff027224 */ /* 0x000fe200078e00ff */
        /* <DEDUP_REMOVED lines=15> */
[----:B------:R-:W-:-:S13]  /*0bd0*/  ISETP.GE.U32.AND P1, PT, R0, UR4, PT ;  /* 0x0000000400007c0c */ /* 0x000fda000bf26070 */
[----:B------:R-:W-:Y:S01]  /*0be0*/  @P1 VIADD R2, R2, 0x1 ;  /* 0x0000000102021836 */ /* 0x000fe20000000000 */
[----:B------:R-:W-:-:S04]  /*0bf0*/  @!P2 LOP3.LUT R2, RZ, UR4, RZ, 0x33, !PT ;  /* 0x00000004ff02ac12 */ /* 0x000fc8000f8e33ff */
[----:B------:R-:W-:-:S05]  /*0c00*/  IADD3 R3, PT, PT, -R2, RZ, RZ ;  /* 0x000000ff02037210 */ /* 0x000fca0007ffe1ff */
[----:B------:R-:W-:Y:S02]  /*0c10*/  IMAD R12, R3, UR4, R8 ;  /* 0x00000004030c7c24 */ /* 0x000fe4000f8e0208 */
[----:B------:R-:W-:Y:S01]  /*0c20*/  IMAD.MOV.U32 R3, RZ, RZ, RZ ;  /* 0x000000ffff037224 */ /* 0x000fe200078e00ff */
[----:B------:R-:W-:Y:S06]  /*0c30*/  BRA `(.L_x_76) ;  /* 0x0000000000407947 */ /* 0x000fec0003800000 */
.L_x_75:
[----:B------:R-:W0:Y:S01]  /*0c40*/  LDCU.64 UR4, c[0x0][0x398] ;  /* 0x00007300ff0477ac */ /* 0x000e220008000a00 */
[----:B------:R-:W-:Y:S01]  /*0c50*/  HFMA2 R3, -RZ, RZ, 0, 0 ;  /* 0x00000000ff037431 */ /* 0x000fe200000001ff */
[----:B------:R-:W-:Y:S02]  /*0c60*/  MOV R4, R8 ;  /* 0x0000000800047202 */ /* 0x000fe40000000f00 */
[----:B------:R-:W-:Y:S01]  /*0c70*/  MOV R6, 0xcb0 ;  /* 0x00000cb000067802 */ /* 0x000fe20000000f00 */
[----:B0-----:R-:W-:Y:S02]  /*0c80*/  IMAD.U32 R2, RZ, RZ, UR4 ;  /* 0x00000004ff027e24 */ /* 0x001fe4000f8e00ff */
[----:B------:R-:W-:-:S07]  /*0c90*/  IMAD.U32 R0, RZ, RZ, UR5 ;  /* 0x00000005ff007e24 */ /* 0x000fce000f8e00ff */
[----:B------:R-:W-:Y:S05]  /*0ca0*/  CALL.REL.NOINC `($__internal_16_$__cuda_sm20_div_s64) ;  /* 0x0000000400907944 */ /* 0x000fea0003c00000 */
[----:B------:R-:W0:Y:S01]  /*0cb0*/  LDCU.64 UR4, c[0x0][0x398] ;  /* 0x00007300ff0477ac */ /* 0x000e220008000a00 */
[----:B------:R-:W-:Y:S01]  /*0cc0*/  IADD3 R5, P0, PT, RZ, -R0, RZ ;  /* 0x80000000ff057210 */ /* 0x000fe20007f1e0ff */
[----:B------:R-:W-:-:S04]  /*0cd0*/  IMAD.MOV.U32 R9, RZ, RZ, RZ ;  /* 0x000000ffff097224 */ /* 0x000fc800078e00ff */
[----:B------:R-:W-:-:S04]  /*0ce0*/  IMAD.X R2, RZ, RZ, ~R3, P0 ;  /* 0x000000ffff027224 */ /* 0x000fc800000e0e03 */
[----:B0-----:R-:W-:Y:S02]  /*0cf0*/  IMAD R2, R2, UR4, RZ ;  /* 0x0000000402027c24 */ /* 0x001fe4000f8e02ff */
[----:B------:R-:W-:-:S04]  /*0d00*/  IMAD.WIDE.U32 R12, R5, UR4, R8 ;  /* 0x00000004050c7c25 */ /* 0x000fc8000f8e0008 */
[----:B------:R-:W-:Y:S02]  /*0d10*/  IMAD R5, R5, UR5, R2 ;  /* 0x0000000505057c24 */ /* 0x000fe4000f8e0202 */
[----:B------:R-:W-:-:S03]  /*0d20*/  IMAD.MOV.U32 R2, RZ, RZ, R0 ;  /* 0x000000ffff027224 */ /* 0x000fc600078e0000 */
[----:B------:R-:W-:-:S07]  /*0d30*/  IADD3 R5, PT, PT, R5, R13, RZ ;  /* 0x0000000d05057210 */ /* 0x000fce0007ffe0ff */
.L_x_76:
        /* <DEDUP_REMOVED lines=17> */
[----:B------:R-:W-:Y:S02]  /*0e50*/  IMAD R2, R3, UR4, R2 ;  /* 0x0000000403027c24 */ /* 0x000fe4000f8e0202 */
[----:B------:R-:W-:-:S03]  /*0e60*/  IMAD.MOV.U32 R3, RZ, RZ, RZ ;  /* 0x000000ffff037224 */ /* 0x000fc600078e00ff */
[----:B------:R-:W-:-:S13]  /*0e70*/  ISETP.GE.U32.AND P0, PT, R2, UR4, PT ;  /* 0x0000000402007c0c */ /* 0x000fda000bf06070 */
[----:B------:R-:W-:-:S04]  /*0e80*/  @P0 IADD3 R2, PT, PT, R2, -UR4, RZ ;  /* 0x8000000402020c10 */ /* 0x000fc8000fffe0ff */
[----:B------:R-:W-:-:S13]  /*0e90*/  ISETP.GE.U32.AND P0, PT, R2, UR4, PT ;  /* 0x0000000402007c0c */ /* 0x000fda000bf06070 */
[----:B------:R-:W-:Y:S01]  /*0ea0*/  @P0 VIADD R2, R2, -UR4 ;  /* 0x8000000402020c36 */ /* 0x000fe20008000000 */
[----:B------:R-:W-:Y:S01]  /*0eb0*/  @!P1 LOP3.LUT R2, RZ, UR4, RZ, 0x33, !PT ;  /* 0x00000004ff029c12 */ /* 0x000fe2000f8e33ff */
[----:B------:R-:W-:Y:S06]  /*0ec0*/  BRA `(.L_x_79) ;  /* 0x0000000000187947 */ /* 0x000fec0003800000 */
.L_x_78:
[----:B------:R-:W-:Y:S01]  /*0ed0*/  MOV R4, R2 ;  /* 0x0000000200047202 */ /* 0x000fe20000000f00 */
[----:B------:R-:W-:Y:S01]  /*0ee0*/  IMAD.MOV.U32 R13, RZ, RZ, R3 ;  /* 0x000000ffff0d7224 */ /* 0x000fe200078e0003 */
[----:B------:R-:W-:-:S07]  /*0ef0*/  MOV R0, 0xf10 ;  /* 0x00000f1000007802 */ /* 0x000fce0000000f00 */
[----:B------:R-:W-:Y:S05]  /*0f00*/  CALL.REL.NOINC `($__internal_17_$__cuda_sm20_rem_s64) ;  /* 0x0000000800487944 */ /* 0x000fea0003c00000 */
[----:B------:R-:W-:Y:S01]  /*0f10*/  IMAD.MOV.U32 R2, RZ, RZ, R4 ;  /* 0x000000ffff027224 */ /* 0x000fe200078e0004 */
[----:B------:R-:W-:-:S07]  /*0f20*/  MOV R3, R13 ;  /* 0x0000000d00037202 */ /* 0x000fce0000000f00 */
.L_x_79:
[----:B------:R-:W-:Y:S05]  /*0f30*/  BSYNC.RECONVERGENT B0 ;  /* 0x0000000000007941 */ /* 0x000fea0003800200 */
.L_x_77:
[----:B------:R-:W0:Y:S01]  /*0f40*/  LDCU.64 UR4, c[0x0][0x3b0] ;  /* 0x00007600ff0477ac */ /* 0x000e220008000a00 */
[----:B------:R-:W1:Y:S01]  /*0f50*/  LDCU.64 UR6, c[0x0][0x3a0] ;  /* 0x00007400ff0677ac */ /* 0x000e620008000a00 */
[----:B------:R-:W1:Y:S01]  /*0f60*/  LDCU.64 UR8, c[0x0][0x398] ;  /* 0x00007300ff0877ac */ /* 0x000e620008000a00 */
[----:B0-----:R-:W-:-:S04]  /*0f70*/  LEA R10, P0, R2, UR4, 0x3 ;  /* 0x00000004020a7c11 */ /* 0x001fc8000f8018ff */
[----:B------:R-:W-:-:S06]  /*0f80*/  LEA.HI.X R11, R2, UR5, R3, 0x3, P0 ;  /* 0x00000005020b7c11 */ /* 0x000fcc00080f1c03 */
[----:B------:R-:W5:Y:S01]  /*0f90*/  LDG.E.64.CONSTANT R10, desc[UR10][R10.64] ;  /* 0x0000000a0a0a7981 */ /* 0x000f62000c1e9b00 */
[----:B-1----:R-:W-:Y:S02]  /*0fa0*/  UIMAD UR7, UR7, UR8, URZ ;  /* 0x00000008070772a4 */ /* 0x002fe4000f8e02ff */
[----:B------:R-:W-:Y:S02]  /*0fb0*/  UIMAD.WIDE.U32 UR4, UR6, UR8, URZ ;  /* 0x00000008060472a5 */ /* 0x000fe4000f8e00ff */
[----:B------:R-:W-:-:S04]  /*0fc0*/  UIMAD UR7, UR6, UR9, UR7 ;  /* 0x00000009060772a4 */ /* 0x000fc8000f8e0207 */
[----:B------:R-:W-:-:S04]  /*0fd0*/  UIADD3 UR7, UPT, UPT, UR5, UR7, URZ ;  /* 0x0000000705077290 */ /* 0x000fc8000fffe0ff */
[----:B------:R-:W-:-:S09]  /*0fe0*/  UISETP.NE.U32.AND UP0, UPT, UR7, URZ, UPT ;  /* 0x000000ff0700728c */ /* 0x000fd2000bf05070 */
[----:B------:R-:W-:Y:S05]  /*0ff0*/  BRA.U UP0, `(.L_x_80) ;  /* 0x0000000100507547 */ /* 0x000fea000b800000 */
[----:B------:R-:W0:Y:S01]  /*1000*/  I2F.U32.RP R4, UR4 ;  /* 0x0000000400047d06 */ /* 0x000e220008209000 */
[----:B------:R-:W-:Y:S01]  /*1010*/  HFMA2 R2, -RZ, RZ, 0, 0 ;  /* 0x00000000ff027431 */ /* 0x000fe200000001ff */
[----:B------:R-:W-:-:S06]  /*1020*/  ISETP.NE.U32.AND P2, PT, RZ, UR4, PT ;  /* 0x00000004ff007c0c */ /* 0x000fcc000bf45070 */
[----:B0-----:R-:W0:Y:S02]  /*1030*/  MUFU.RCP R4, R4 ;  /* 0x0000000400047308 */ /* 0x001e240000001000 */
[----:B0-----:R-:W-:-:S06]  /*1040*/  VIADD R6, R4, 0xffffffe ;  /* 0x0ffffffe04067836 */ /* 0x001fcc0000000000 */
[----:B------:R-:W0:Y:S02]  /*1050*/  F2I.FTZ.U32.TRUNC.NTZ R3, R6 ;  /* 0x0000000600037305 */ /* 0x000e24000021f000 */
[----:B0-----:R-:W-:-:S04]  /*1060*/  IMAD.MOV R7, RZ, RZ, -R3 ;  /* 0x000000ffff077224 */ /* 0x001fc800078e0a03 */
        /* <DEDUP_REMOVED lines=13> */
.L_x_80:
[----:B------:R-:W-:Y:S01]  /*1140*/  IMAD.U32 R3, RZ, RZ, UR5 ;  /* 0x00000005ff037e24 */ /* 0x000fe2000f8e00ff */
[----:B------:R-:W-:Y:S01]  /*1150*/  MOV R2, UR4 ;  /* 0x0000000400027c02 */ /* 0x000fe20008000f00 */
[----:B------:R-:W-:Y:S01]  /*1160*/  IMAD.MOV.U32 R4, RZ, RZ, R8 ;  /* 0x000000ffff047224 */ /* 0x000fe200078e0008 */
[----:B------:R-:W-:Y:S01]  /*1170*/  MOV R3, RZ ;  /* 0x000000ff00037202 */ /* 0x000fe20000000f00 */
[----:B------:R-:W-:Y:S01]  /*1180*/  IMAD.U32 R0, RZ, RZ, UR7 ;  /* 0x00000007ff007e24 */ /* 0x000fe2000f8e00ff */
[----:B------:R-:W-:-:S07]  /*1190*/  MOV R6, 0x11b0 ;  /* 0x000011b000067802 */ /* 0x000fce0000000f00 */
[----:B-----5:R-:W-:Y:S05]  /*11a0*/  CALL.REL.NOINC `($__internal_16_$__cuda_sm20_div_s64) ;  /* 0x0000000000507944 */ /* 0x020fea0003c00000 */
[----:B------:R-:W-:-:S07]  /*11b0*/  IMAD.MOV.U32 R2, RZ, RZ, R0 ;  /* 0x000000ffff027224 */ /* 0x000fce00078e0000 */
.L_x_81:
[----:B------:R-:W0:Y:S01]  /*11c0*/  LDCU.128 UR4, c[0x0][0x390] ;  /* 0x00007200ff0477ac */ /* 0x000e220008000c00 */
[----:B------:R-:W-:Y:S01]  /*11d0*/  IMAD.MOV.U32 R13, RZ, RZ, R5 ;  /* 0x000000ffff0d7224 */ /* 0x000fe200078e0005 */
[----:B------:R-:W1:Y:S01]  /*11e0*/  LDCU.64 UR8, c[0x0][0x3a8] ;  /* 0x00007500ff0877ac */ /* 0x000e620008000a00 */
[----:B0-----:R-:W-:Y:S02]  /*11f0*/  IMAD R3, R3, UR4, RZ ;  /* 0x0000000403037c24 */ /* 0x001fe4000f8e02ff */
[----:B-----5:R-:W-:-:S04]  /*1200*/  IMAD.WIDE.U32 R10, R2, UR4, R10 ;  /* 0x00000004020a7c25 */ /* 0x020fc8000f8e000a */
[----:B------:R-:W-:Y:S01]  /*1210*/  IMAD R3, R2, UR5, R3 ;  /* 0x0000000502037c24 */ /* 0x000fe2000f8e0203 */
[----:B------:R-:W0:Y:S04]  /*1220*/  LDCU.64 UR4, c[0x0][0x3b8] ;  /* 0x00007700ff0477ac */ /* 0x000e280008000a00 */
[----:B------:R-:W-:Y:S01]  /*1230*/  IADD3 R0, PT, PT, R11, R3, RZ ;  /* 0x000000030b007210 */ /* 0x000fe20007ffe0ff */
[----:B------:R-:W-:-:S04]  /*1240*/  IMAD.WIDE.U32 R2, R10, UR6, R12 ;  /* 0x000000060a027c25 */ /* 0x000fc8000f8e000c */
[----:B------:R-:W-:Y:S01]  /*1250*/  IMAD R7, R0, UR6, RZ ;  /* 0x0000000600077c24 */ /* 0x000fe2000f8e02ff */
[----:B-1----:R-:W-:-:S03]  /*1260*/  LEA R4, P0, R2, UR8, 0x1 ;  /* 0x0000000802047c11 */ /* 0x002fc6000f8008ff */
[----:B------:R-:W-:-:S05]  /*1270*/  IMAD R7, R10, UR7, R7 ;  /* 0x000000070a077c24 */ /* 0x000fca000f8e0207 */
[----:B------:R-:W-:-:S04]  /*1280*/  IADD3 R3, PT, PT, R3, R7, RZ ;  /* 0x0000000703037210 */ /* 0x000fc80007ffe0ff */
[----:B------:R-:W-:-:S06]  /*1290*/  LEA.HI.X R5, R2, UR9, R3, 0x1, P0 ;  /* 0x0000000902057c11 */ /* 0x000fcc00080f0c03 */
[----:B------:R-:W2:Y:S01]  /*12a0*/  LDG.E.U16.CONSTANT R5, desc[UR10][R4.64] ;  /* 0x0000000a04057981 */ /* 0x000ea2000c1e9500 */
[----:B0-----:R-:W-:-:S04]  /*12b0*/  LEA R2, P0, R8, UR4, 0x1 ;  /* 0x0000000408027c11 */ /* 0x001fc8000f8008ff */
[----:B------:R-:W-:-:S05]  /*12c0*/  LEA.HI.X R3, R8, UR5, RZ, 0x1, P0 ;  /* 0x0000000508037c11 */ /* 0x000fca00080f0cff */
[----:B--2---:R-:W-:Y:S01]  /*12d0*/  STG.E.U16 desc[UR10][R2.64], R5 ;  /* 0x0000000502007986 */ /* 0x004fe2000c10150a */
[----:B------:R-:W-:Y:S05]  /*12e0*/  EXIT ;  /* 0x000000000000794d */ /* 0x000fea0003800000 */
        .weak           $__internal_16_$__cuda_sm20_div_s64
        .type           $__internal_16_$__cuda_sm20_div_s64,@function
        .size           $__internal_16_$__cuda_sm20_div_s64,($__internal_17_$__cuda_sm20_rem_s64 - $__internal_16_$__cuda_sm20_div_s64)
$__internal_16_$__cuda_sm20_div_s64:
[-C--:B------:R-:W-:Y:S02]  /*12f0*/  IADD3 R17, P1, PT, RZ, -R2.reuse, RZ ;  /* 0x80000002ff117210 */ /* 0x080fe40007f3e0ff */
[----:B------:R-:W-:Y:S02]  /*1300*/  ISETP.GE.AND P0, PT, R0, RZ, PT ;  /* 0x000000ff0000720c */ /* 0x000fe40003f06270 */
[----:B------:R-:W-:Y:S01]  /*1310*/  ISETP.GE.AND P3, PT, R3, RZ, PT ;  /* 0x000000ff0300720c */ /* 0x000fe20003f66270 */
[----:B------:R-:W-:Y:S01]  /*1320*/  IMAD.X R15, RZ, RZ, ~R0, P1 ;  /* 0x000000ffff0f7224 */ /* 0x000fe200008e0e00 */
[----:B------:R-:W-:-:S04]  /*1330*/  SEL R16, R17, R2, !P0 ;  /* 0x0000000211107207 */ /* 0x000fc80004000000 */
[----:B------:R-:W-:-:S04]  /*1340*/  SEL R17, R15, R0, !P0 ;  /* 0x000000000f117207 */ /* 0x000fc80004000000 */
[----:B------:R-:W0:Y:S08]  /*1350*/  I2F.U64.RP R20, R16 ;  /* 0x0000001000147312 */ /* 0x000e300000309000 */
[----:B0-----:R-:W0:Y:S02]  /*1360*/  MUFU.RCP R20, R20 ;  /* 0x0000001400147308 */ /* 0x001e240000001000 */
[----:B0-----:R-:W-:-:S06]  /*1370*/  IADD3 R14, PT, PT, R20, 0x1ffffffe, RZ ;  /* 0x1ffffffe140e7810 */ /* 0x001fcc0007ffe0ff */
[----:B------:R-:W0:Y:S02]  /*1380*/  F2I.U64.TRUNC R14, R14 ;  /* 0x0000000e000e7311 */ /* 0x000e24000020d800 */
[----:B0-----:R-:W-:-:S04]  /*1390*/  IMAD.WIDE.U32 R18, R14, R16, RZ ;  /* 0x000000100e127225 */ /* 0x001fc800078e00ff */
[----:B------:R-:W-:Y:S01]  /*13a0*/  IMAD R19, R14, R17, R19 ;  /* 0x000000110e137224 */ /* 0x000fe200078e0213 */
[----:B------:R-:W-:-:S03]  /*13b0*/  IADD3 R21, P0, PT, RZ, -R18, RZ ;  /* 0x80000012ff157210 */ /* 0x000fc60007f1e0ff */
[----:B------:R-:W-:Y:S02]  /*13c0*/  IMAD R19, R15, R16, R19 ;  /* 0x000000100f137224 */ /* 0x000fe400078e0213 */
[----:B------:R-:W-:-:S04]  /*13d0*/  IMAD.HI.U32 R18, R14, R21, RZ ;  /* 0x000000150e127227 */ /* 0x000fc800078e00ff */
[----:B------:R-:W-:Y:S01]  /*13e0*/  IMAD.X R23, RZ, RZ, ~R19, P0 ;  /* 0x000000ffff177224 */ /* 0x000fe200000e0e13 */
[----:B------:R-:W-:-:S03]  /*13f0*/  MOV R19, R14 ;  /* 0x0000000e00137202 */ /* 0x000fc60000000f00 */
[-C--:B------:R-:W-:Y:S02]  /*1400*/  IMAD R25, R15, R23.reuse, RZ ;  /* 0x000000170f197224 */ /* 0x080fe400078e02ff */
[----:B------:R-:W-:-:S04]  /*1410*/  IMAD.WIDE.U32 R18, P0, R14, R23, R18 ;  /* 0x000000170e127225 */ /* 0x000fc80007800012 */
[----:B------:R-:W-:-:S04]  /*1420*/  IMAD.HI.U32 R18, P1, R15, R21, R18 ;  /* 0x000000150f127227 */ /* 0x000fc80007820012 */
[----:B------:R-:W-:Y:S01]  /*1430*/  IMAD.HI.U32 R21, R15, R23, RZ ;  /* 0x000000170f157227 */ /* 0x000fe200078e00ff */
[----:B------:R-:W-:Y:S02]  /*1440*/  IADD3 R19, P2, PT, R25, R18, RZ ;  /* 0x0000001219137210 */ /* 0x000fe40007f5e0ff */
[----:B------:R-:W-:Y:S01]  /*1450*/  IADD3 R23, P4, PT, RZ, -R4, RZ ;  /* 0x80000004ff177210 */ /* 0x000fe20007f9e0ff */
[----:B------:R-:W-:Y:S02]  /*1460*/  IMAD.X R21, R21, 0x1, R15, P0 ;  /* 0x0000000115157824 */ /* 0x000fe400000e060f */
[----:B------:R-:W-:-:S03]  /*1470*/  IMAD.WIDE.U32 R14, R19, R16, RZ ;  /* 0x00000010130e7225 */ /* 0x000fc600078e00ff */
[----:B------:R-:W-:Y:S01]  /*1480*/  IADD3.X R21, PT, PT, RZ, RZ, R21, P2, P1 ;  /* 0x000000ffff157210 */ /* 0x000fe200017e2415 */
[----:B------:R-:W-:Y:S01]  /*1490*/  IMAD R18, R19, R17, R15 ;  /* 0x0000001113127224 */ /* 0x000fe200078e020f */
[----:B------:R-:W-:Y:S01]  /*14a0*/  IADD3 R15, P0, PT, RZ, -R14, RZ ;  /* 0x8000000eff0f7210 */ /* 0x000fe20007f1e0ff */
[----:B------:R-:W-:Y:S02]  /*14b0*/  IMAD.X R20, RZ, RZ, ~R3, P4 ;  /* 0x000000ffff147224 */ /* 0x000fe400020e0e03 */
[----:B------:R-:W-:Y:S02]  /*14c0*/  IMAD R14, R21, R16, R18 ;  /* 0x00000010150e7224 */ /* 0x000fe400078e0212 */
[----:B------:R-:W-:-:S03]  /*14d0*/  IMAD.HI.U32 R18, R19, R15, RZ ;  /* 0x0000000f13127227 */ /* 0x000fc600078e00ff */
[----:B------:R-:W-:-:S05]  /*14e0*/  IADD3.X R14, PT, PT, RZ, ~R14, RZ, P0, !PT ;  /* 0x8000000eff0e7210 */ /* 0x000fca00007fe4ff */
[----:B------:R-:W-:-:S04]  /*14f0*/  IMAD.WIDE.U32 R18, P0, R19, R14, R18 ;  /* 0x0000000e13127225 */ /* 0x000fc80007800012 */
[----:B------:R-:W-:Y:S01]  /*1500*/  IMAD.HI.U32 R18, P1, R21, R15, R18 ;  /* 0x0000000f15127227 */ /* 0x000fe20007820012 */
[----:B------:R-:W-:-:S03]  /*1510*/  SEL R19, R23, R4, !P3 ;  /* 0x0000000417137207 */ /* 0x000fc60005800000 */
[CC--:B------:R-:W-:Y:S02]  /*1520*/  IMAD R15, R21.reuse, R14.reuse, RZ ;  /* 0x0000000e150f7224 */ /* 0x0c0fe400078e02ff */
[----:B------:R-:W-:-:S03]  /*1530*/  IMAD.HI.U32 R4, R21, R14, RZ ;  /* 0x0000000e15047227 */ /* 0x000fc600078e00ff */
[----:B------:R-:W-:Y:S01]  /*1540*/  IADD3 R18, P2, PT, R15, R18, RZ ;  /* 0x000000120f127210 */ /* 0x000fe20007f5e0ff */
[----:B------:R-:W-:Y:S01]  /*1550*/  IMAD.MOV.U32 R15, RZ, RZ, RZ ;  /* 0x000000ffff0f7224 */ /* 0x000fe200078e00ff */
[----:B------:R-:W-:Y:S02]  /*1560*/  IADD3.X R4, PT, PT, R4, R21, RZ, P0, !PT ;  /* 0x0000001504047210 */ /* 0x000fe400007fe4ff */
[----:B------:R-:W-:Y:S01]  /*1570*/  SEL R21, R20, R3, !P3 ;  /* 0x0000000314157207 */ /* 0x000fe20005800000 */
[----:B------:R-:W-:Y:S01]  /*1580*/  IMAD.HI.U32 R14, R18, R19, RZ ;  /* 0x00000013120e7227 */ /* 0x000fe200078e00ff */
[----:B------:R-:W-:-:S03]  /*1590*/  IADD3.X R4, PT, PT, RZ, RZ, R4, P2, P1 ;  /* 0x000000ffff047210 */ /* 0x000fc600017e2404 */
[----:B------:R-:W-:-:S04]  /*15a0*/  IMAD.WIDE.U32 R14, R18, R21, R14 ;  /* 0x00000015120e7225 */ /* 0x000fc800078e000e */
[C---:B------:R-:W-:Y:S02]  /*15b0*/  IMAD R23, R4.reuse, R21, RZ ;  /* 0x0000001504177224 */ /* 0x040fe400078e02ff */
[----:B------:R-:W-:-:S04]  /*15c0*/  IMAD.HI.U32 R14, P0, R4, R19, R14 ;  /* 0x00000013040e7227 */ /* 0x000fc8000780000e */
[----:B------:R-:W-:Y:S01]  /*15d0*/  IMAD.HI.U32 R25, R4, R21, RZ ;  /* 0x0000001504197227 */ /* 0x000fe200078e00ff */
[----:B------:R-:W-:-:S04]  /*15e0*/  IADD3 R23, P1, PT, R23, R14, RZ ;  /* 0x0000000e17177210 */ /* 0x000fc80007f3e0ff */
[----:B------:R-:W-:Y:S01]  /*15f0*/  IADD3.X R25, PT, PT, R25, RZ, RZ, P0, !PT ;  /* 0x000000ff19197210 */ /* 0x000fe200007fe4ff */
[----:B------:R-:W-:-:S04]  /*1600*/  IMAD.WIDE.U32 R14, R23, R16, RZ ;  /* 0x00000010170e7225 */ /* 0x000fc800078e00ff */
[----:B------:R-:W-:Y:S01]  /*1610*/  IMAD.X R25, RZ, RZ, R25, P1 ;  /* 0x000000ffff197224 */ /* 0x000fe200008e0619 */
[----:B------:R-:W-:Y:S01]  /*1620*/  IADD3 R27, P1, PT, -R14, R19, RZ ;  /* 0x000000130e1b7210 */ /* 0x000fe20007f3e1ff */
[----:B------:R-:W-:-:S03]  /*1630*/  IMAD R4, R23, R17, R15 ;  /* 0x0000001117047224 */ /* 0x000fc600078e020f */
[-C--:B------:R-:W-:Y:S01]  /*1640*/  ISETP.GE.U32.AND P0, PT, R27, R16.reuse, PT ;  /* 0x000000101b00720c */ /* 0x080fe20003f06070 */
[----:B------:R-:W-:-:S05]  /*1650*/  IMAD R4, R25, R16, R4 ;  /* 0x0000001019047224 */ /* 0x000fca00078e0204 */
[----:B------:R-:W-:Y:S02]  /*1660*/  IADD3.X R21, PT, PT, ~R4, R21, RZ, P1, !PT ;  /* 0x0000001504157210 */ /* 0x000fe40000ffe5ff */
[----:B------:R-:W-:Y:S02]  /*1670*/  IADD3 R15, P1, PT, R27, -R16, RZ ;  /* 0x800000101b0f7210 */ /* 0x000fe40007f3e0ff */
[----:B------:R-:W-:Y:S02]  /*1680*/  ISETP.GE.U32.AND.EX P0, PT, R21, R17, PT, P0 ;  /* 0x000000111500720c */ /* 0x000fe40003f06100 */
[----:B------:R-:W-:Y:S01]  /*1690*/  IADD3 R4, P2, PT, R23, 0x1, RZ ;  /* 0x0000000117047810 */ /* 0x000fe20007f5e0ff */
[----:B------:R-:W-:Y:S01]  /*16a0*/  IMAD.X R19, R21, 0x1, ~R17, P1 ;  /* 0x0000000115137824 */ /* 0x000fe200008e0e11 */
[----:B------:R-:W-:Y:S02]  /*16b0*/  SEL R15, R15, R27, P0 ;  /* 0x0000001b0f0f7207 */ /* 0x000fe40000000000 */
[----:B------:R-:W-:-:S02]  /*16c0*/  IADD3.X R14, PT, PT, RZ, R25, RZ, P2, !PT ;  /* 0x00000019ff0e7210 */ /* 0x000fc400017fe4ff */
[----:B------:R-:W-:Y:S02]  /*16d0*/  SEL R23, R4, R23, P0 ;  /* 0x0000001704177207 */ /* 0x000fe40000000000 */
[----:B------:R-:W-:Y:S02]  /*16e0*/  SEL R19, R19, R21, P0 ;  /* 0x0000001513137207 */ /* 0x000fe40000000000 */
[----:B------:R-:W-:Y:S02]  /*16f0*/  ISETP.GE.U32.AND P1, PT, R15, R16, PT ;  /* 0x000000100f00720c */ /* 0x000fe40003f26070 */
[----:B------:R-:W-:Y:S02]  /*1700*/  SEL R25, R14, R25, P0 ;  /* 0x000000190e197207 */ /* 0x000fe40000000000 */
[----:B------:R-:W-:Y:S02]  /*1710*/  IADD3 R4, P2, PT, R23, 0x1, RZ ;  /* 0x0000000117047810 */ /* 0x000fe40007f5e0ff */
[----:B------:R-:W-:-:S02]  /*1720*/  ISETP.GE.U32.AND.EX P0, PT, R19, R17, PT, P1 ;  /* 0x000000111300720c */ /* 0x000fc40003f06110 */
[----:B------:R-:W-:Y:S01]  /*1730*/  LOP3.LUT R16, R0, R3, RZ, 0x3c, !PT ;  /* 0x0000000300107212 */ /* 0x000fe200078e3cff */
[----:B------:R-:W-:Y:S01]  /*1740*/  IMAD.X R14, RZ, RZ, R25, P2 ;  /* 0x000000ffff0e7224 */ /* 0x000fe200010e0619 */
[----:B------:R-:W-:Y:S02]  /*1750*/  SEL R4, R4, R23, P0 ;  /* 0x0000001704047207 */ /* 0x000fe40000000000 */
[----:B------:R-:W-:Y:S02]  /*1760*/  ISETP.GE.AND P1, PT, R16, RZ, PT ;  /* 0x000000ff1000720c */ /* 0x000fe40003f26270 */
[----:B------:R-:W-:Y:S01]  /*1770*/  SEL R3, R14, R25, P0 ;  /* 0x000000190e037207 */ /* 0x000fe20000000000 */
[----:B------:R-:W-:Y:S01]  /*1780*/  IMAD.MOV.U32 R14, RZ, RZ, R6 ;  /* 0x000000ffff0e7224 */ /* 0x000fe200078e0006 */
[----:B------:R-:W-:Y:S02]  /*1790*/  ISETP.NE.U32.AND P0, PT, R2, RZ, PT ;  /* 0x000000ff0200720c */ /* 0x000fe40003f05070 */
[----:B------:R-:W-:-:S02]  /*17a0*/  IADD3 R15, P2, PT, RZ, -R4, RZ ;  /* 0x80000004ff0f7210 */ /* 0x000fc40007f5e0ff */
[----:B------:R-:W-:Y:S02]  /*17b0*/  ISETP.NE.AND.EX P0, PT, R0, RZ, PT, P0 ;  /* 0x000000ff0000720c */ /* 0x000fe40003f05300 */
[----:B------:R-:W-:Y:S01]  /*17c0*/  SEL R0, R15, R4, !P1 ;  /* 0x000000040f007207 */ /* 0x000fe20004800000 */
[----:B------:R-:W-:Y:S01]  /*17d0*/  HFMA2 R15, -RZ, RZ, 0, 0 ;  /* 0x00000000ff0f7431 */ /* 0x000fe200000001ff */
[-C--:B------:R-:W-:Y:S02]  /*17e0*/  IADD3.X R2, PT, PT, RZ, ~R3.reuse, RZ, P2, !PT ;  /* 0x80000003ff027210 */ /* 0x080fe400017fe4ff */
[----:B------:R-:W-:Y:S02]  /*17f0*/  SEL R0, R0, 0xffffffff, P0 ;  /* 0xffffffff00007807 */ /* 0x000fe40000000000 */
[----:B------:R-:W-:-:S04]  /*1800*/  SEL R3, R2, R3, !P1 ;  /* 0x0000000302037207 */ /* 0x000fc80004800000 */
[----:B------:R-:W-:Y:S01]  /*1810*/  SEL R3, R3, 0xffffffff, P0 ;  /* 0xffffffff03037807 */ /* 0x000fe20000000000 */
[----:B------:R-:W-:Y:S06]  /*1820*/  RET.REL.NODEC R14 `(_Z18gather_kernel_half12KernelParamsPK6__halfPKlPS0_) ;  /* 0xffffffe40ef47950 */ /* 0x000fec0003c3ffff */
        .weak           $__internal_17_$__cuda_sm20_rem_s64
        .type           $__internal_17_$__cuda_sm20_rem_s64,@function
        .size           $__internal_17_$__cuda_sm20_rem_s64,(.L_x_118 - $__internal_17_$__cuda_sm20_rem_s64)
$__internal_17_$__cuda_sm20_rem_s64:
[----:B------:R-:W-:Y:S02]  /*1830*/  UIADD3 UR4, UP1, UPT, URZ, -UR12, URZ ;  /* 0x8000000cff047290 */ /* 0x000fe4000ff3e0ff */
        /* <DEDUP_REMOVED lines=28> */
[----:B------:R-:W-:-:S04]  /*1a00*/  IMAD.HI.U32 R14, R15, R19, RZ ;  /* 0x000000130f0e7227 */ /* 0x000fc800078e00ff */
[----:B------:R-:W-:-:S04]  /*1a10*/  IMAD.X R6, RZ, RZ, ~R6, P0 ;  /* 0x000000ffff067224 */ /* 0x000fc800000e0e06 */
[----:B------:R-:W-:-:S04]  /*1a20*/  IMAD.WIDE.U32 R14, P0, R15, R6, R14 ;  /* 0x000000060f0e7225 */ /* 0x000fc8000780000e */
[----:B------:R-:W-:-:S04]  /*1a30*/  IMAD.HI.U32 R2, R17, R6, RZ ;  /* 0x0000000611027227 */ /* 0x000fc800078e00ff */
[----:B------:R-:W-:Y:S01]  /*1a40*/  IMAD.HI.U32 R14, P2, R17, R19, R14 ;  /* 0x00000013110e7227 */ /* 0x000fe2000784000e */
[----:B------:R-:W-:Y:S02]  /*1a50*/  SEL R15, R3, R4, !P1 ;  /* 0x00000004030f7207 */ /* 0x000fe40004800000 */
[----:B------:R-:W-:Y:S01]  /*1a60*/  MOV R3, RZ ;  /* 0x000000ff00037202 */ /* 0x000fe20000000f00 */
[----:B------:R-:W-:Y:S01]  /*1a70*/  IMAD R19, R17, R6, RZ ;  /* 0x0000000611137224 */ /* 0x000fe200078e02ff */
[----:B------:R-:W-:Y:S01]  /*1a80*/  IADD3.X R6, PT, PT, RZ, ~R13, RZ, P4, !PT ;  /* 0x8000000dff067210 */ /* 0x000fe200027fe4ff */
[----:B------:R-:W-:-:S03]  /*1a90*/  IMAD.X R17, R2, 0x1, R17, P0 ;  /* 0x0000000102117824 */ /* 0x000fc600000e0611 */
[----:B------:R-:W-:Y:S02]  /*1aa0*/  IADD3 R4, P3, PT, R19, R14, RZ ;  /* 0x0000000e13047210 */ /* 0x000fe40007f7e0ff */
[----:B------:R-:W-:Y:S02]  /*1ab0*/  SEL R13, R6, R13, !P1 ;  /* 0x0000000d060d7207 */ /* 0x000fe40004800000 */
[----:B------:R-:W-:Y:S01]  /*1ac0*/  IADD3.X R6, PT, PT, RZ, RZ, R17, P3, P2 ;  /* 0x000000ffff067210 */ /* 0x000fe20001fe4411 */
[----:B------:R-:W-:-:S04]  /*1ad0*/  IMAD.HI.U32 R2, R4, R15, RZ ;  /* 0x0000000f04027227 */ /* 0x000fc800078e00ff */
[-C--:B------:R-:W-:Y:S02]  /*1ae0*/  IMAD R17, R6, R13.reuse, RZ ;  /* 0x0000000d06117224 */ /* 0x080fe400078e02ff */
[----:B------:R-:W-:-:S04]  /*1af0*/  IMAD.WIDE.U32 R2, R4, R13, R2 ;  /* 0x0000000d04027225 */ /* 0x000fc800078e0002 */
[----:B------:R-:W-:-:S04]  /*1b00*/  IMAD.HI.U32 R4, R6, R13, RZ ;  /* 0x0000000d06047227 */ /* 0x000fc800078e00ff */
[----:B------:R-:W-:-:S04]  /*1b10*/  IMAD.HI.U32 R2, P0, R6, R15, R2 ;  /* 0x0000000f06027227 */ /* 0x000fc80007800002 */
[----:B------:R-:W-:Y:S01]  /*1b20*/  IMAD.X R4, RZ, RZ, R4, P0 ;  /* 0x000000ffff047224 */ /* 0x000fe200000e0604 */
[----:B------:R-:W-:-:S04]  /*1b30*/  IADD3 R17, P2, PT, R17, R2, RZ ;  /* 0x0000000211117210 */ /* 0x000fc80007f5e0ff */
[----:B------:R-:W-:Y:S01]  /*1b40*/  IADD3.X R4, PT, PT, RZ, R4, RZ, P2, !PT ;  /* 0x00000004ff047210 */ /* 0x000fe200017fe4ff */
[----:B------:R-:W-:-:S04]  /*1b50*/  IMAD.WIDE.U32 R2, R17, UR4, RZ ;  /* 0x0000000411027c25 */ /* 0x000fc8000f8e00ff */
        /* <DEDUP_REMOVED lines=26> */
[----:B------:R-:W-:Y:S06]  /*1d00*/  RET.REL.NODEC R2 `(_Z18gather_kernel_half12KernelParamsPK6__halfPKlPS0_) ;  /* 0xffffffe002bc7950 */ /* 0x000fec0003c3ffff */
.L_x_82:
        /* <DEDUP_REMOVED lines=15> */
.L_x_118:


//--------------------- .text._Z19gather_kernel_float12KernelParamsPKfPKlPf --------------------------
	.section	.text._Z19gather_kernel_float12KernelParamsPKfPKlPf,"ax",@progbits
	.align	128
        .global         _Z19gather_kernel_float12KernelParamsPKfPKlPf
        .type           _Z19gather_kernel_float12KernelParamsPKfPKlPf,@function
        .size           _Z19gather_kernel_float12KernelParamsPKfPKlPf,(.L_x_120 - _Z19gather_kernel_float12KernelParamsPKfPKlPf)
        .other          _Z19gather_kernel_float12KernelParamsPKfPKlPf,@"STO_CUDA_ENTRY STV_DEFAULT"
_Z19gather_kernel_float12KernelParamsPKfPKlPf:
.text._Z19gather_kernel_float12KernelParamsPKfPKlPf:
        /* <DEDUP_REMOVED lines=56> */
.L_x_85:
[----:B------:R-:W0:Y:S01]  /*0380*/  LDCU.64 UR4, c[0x0][0x398] ;  /* 0x00007300ff0477ac */ /* 0x000e220008000a00 */
[----:B------:R-:W-:Y:S01]  /*0390*/  IMAD.MOV.U32 R4, RZ, RZ, R10 ;  /* 0x000000ffff047224 */ /* 0x000fe200078e000a */
[----:B------:R-:W-:Y:S01]  /*03a0*/  MOV R6, 0x3f0 ;  /* 0x000003f000067802 */ /* 0x000fe20000000f00 */
[----:B------:R-:W-:Y:S02]  /*03b0*/  IMAD.MOV.U32 R3, RZ, RZ, R11 ;  /* 0x000000ffff037224 */ /* 0x000fe400078e000b */
[----:B0-----:R-:W-:Y:S01]  /*03c0*/  IMAD.U32 R2, RZ, RZ, UR4 ;  /* 0x00000004ff027e24 */ /* 0x001fe2000f8e00ff */
[----:B------:R-:W-:-:S07]  /*03d0*/  MOV R0, UR5 ;  /* 0x0000000500007c02 */ /* 0x000fce0008000f00 */
[----:B------:R-:W-:Y:S05]  /*03e0*/  CALL.REL.NOINC `($__internal_18_$__cuda_sm20_div_s64) ;  /* 0x0000000c00c07944 */ /* 0x000fea0003c00000 */
        /* <DEDUP_REMOVED lines=8> */
.L_x_86:
[----:B------:R-:W-:Y:S05]  /*0470*/  BSYNC.RECONVERGENT B0 ;  /* 0x0000000000007941 */ /* 0x000fea0003800200 */
.L_x_84:
        /* <DEDUP_REMOVED lines=25> */
.L_x_88:
[----:B------:R-:W-:Y:S01]  /*0610*/  MOV R4, R2 ;  /* 0x0000000200047202 */ /* 0x000fe20000000f00 */
[----:B------:R-:W-:Y:S01]  /*0620*/  IMAD.MOV.U32 R13, RZ, RZ, R3 ;  /* 0x000000ffff0d7224 */ /* 0x000fe200078e0003 */
[----:B------:R-:W-:-:S07]  /*0630*/  MOV R0, 0x650 ;  /* 0x0000065000007802 */ /* 0x000fce0000000f00 */
[----:B------:R-:W-:Y:S05]  /*0640*/  CALL.REL.NOINC `($__internal_19_$__cuda_sm20_rem_s64) ;  /* 0x0000001000787944 */ /* 0x000fea0003c00000 */
[----:B------:R-:W-:Y:S01]  /*0650*/  IMAD.MOV.U32 R2, RZ, RZ, R4 ;  /* 0x000000ffff027224 */ /* 0x000fe200078e0004 */
[----:B------:R-:W-:-:S07]  /*0660*/  MOV R3, R13 ;  /* 0x0000000d00037202 */ /* 0x000fce0000000f00 */
.L_x_89:
[----:B------:R-:W-:Y:S05]  /*0670*/  BSYNC.RECONVERGENT B0 ;  /* 0x0000000000007941 */ /* 0x000fea0003800200 */
.L_x_87:
        /* <DEDUP_REMOVED lines=28> */
.L_x_91:
[----:B------:R-:W-:Y:S01]  /*0840*/  IMAD.U32 R3, RZ, RZ, UR15 ;  /* 0x0000000fff037e24 */ /* 0x000fe2000f8e00ff */
[----:B------:R-:W-:Y:S01]  /*0850*/  MOV R2, UR14 ;  /* 0x0000000e00027c02 */ /* 0x000fe20008000f00 */
[----:B------:R-:W-:Y:S01]  /*0860*/  IMAD.MOV.U32 R4, RZ, RZ, R10 ;  /* 0x000000ffff047224 */ /* 0x000fe200078e000a */
[----:B------:R-:W-:Y:S01]  /*0870*/  MOV R3, R11 ;  /* 0x0000000b00037202 */ /* 0x000fe20000000f00 */
[----:B------:R-:W-:Y:S01]  /*0880*/  IMAD.U32 R0, RZ, RZ, UR6 ;  /* 0x00000006ff007e24 */ /* 0x000fe2000f8e00ff */
[----:B------:R-:W-:-:S07]  /*0890*/  MOV R6, 0x8b0 ;  /* 0x000008b000067802 */ /* 0x000fce0000000f00 */
[----:B-----5:R-:W-:Y:S05]  /*08a0*/  CALL.REL.NOINC `($__internal_18_$__cuda_sm20_div_s64) ;  /* 0x0000000800907944 */ /* 0x020fea0003c00000 */
[----:B------:R-:W-:-:S07]  /*08b0*/  IMAD.MOV.U32 R2, RZ, RZ, R0 ;  /* 0x000000ffff027224 */ /* 0x000fce00078e0000 */
.L_x_92:
[----:B------:R-:W-:Y:S05]  /*08c0*/  BSYNC.RECONVERGENT B0 ;  /* 0x0000000000007941 */ /* 0x000fea0003800200 */
.L_x_90:
        /* <DEDUP_REMOVED lines=19> */
[----:B------:R-:W2:Y:S01]  /*0a00*/  LDG.E.64.CONSTANT R2, desc[UR10][R2.64] ;  /* 0x0000000a02027981 */ /* 0x000ea2000c1e9b00 */
[----:B0-----:R-:W-:-:S04]  /*0a10*/  LEA R4, P0, R5, UR4, 0x3 ;  /* 0x0000000405047c11 */ /* 0x001fc8000f8018ff */
[----:B------:R-:W-:-:S05]  /*0a20*/  LEA.HI.X R5, R5, UR5, RZ, 0x3, P0 ;  /* 0x0000000505057c11 */ /* 0x000fca00080f1cff */
[----:B--2---:R-:W-:Y:S01]  /*0a30*/  STG.E.64 desc[UR10][R4.64], R2 ;  /* 0x0000000204007986 */ /* 0x004fe2000c101b0a */
[----:B------:R-:W-:Y:S05]  /*0a40*/  EXIT ;  /* 0x000000000000794d */ /* 0x000fea0003800000 */
.L_x_83:
        /* <DEDUP_REMOVED lines=31> */
.L_x_93:
[----:B------:R-:W0:Y:S01]  /*0c40*/  LDCU.64 UR4, c[0x0][0x398] ;  /* 0x00007300ff0477ac */ /* 0x000e220008000a00 */
[----:B------:R-:W-:Y:S01]  /*0c50*/  HFMA2 R3, -RZ, RZ, 0, 0 ;  /* 0x00000000ff037431 */ /* 0x000fe200000001ff */
[----:B------:R-:W-:Y:S02]  /*0c60*/  MOV R4, R8 ;  /* 0x0000000800047202 */ /* 0x000fe40000000f00 */
[----:B------:R-:W-:Y:S01]  /*0c70*/  MOV R6, 0xcb0 ;  /* 0x00000cb000067802 */ /* 0x000fe20000000f00 */
[----:B0-----:R-:W-:Y:S02]  /*0c80*/  IMAD.U32 R2, RZ, RZ, UR4 ;  /* 0x00000004ff027e24 */ /* 0x001fe4000f8e00ff */
[----:B------:R-:W-:-:S07]  /*0c90*/  IMAD.U32 R0, RZ, RZ, UR5 ;  /* 0x00000005ff007e24 */ /* 0x000fce000f8e00ff */
[----:B------:R-:W-:Y:S05]  /*0ca0*/  CALL.REL.NOINC `($__internal_18_$__cuda_sm20_div_s64) ;  /* 0x0000000400907944 */ /* 0x000fea0003c00000 */
        /* <DEDUP_REMOVED lines=9> */
.L_x_94:
        /* <DEDUP_REMOVED lines=25> */
.L_x_96:
[----:B------:R-:W-:Y:S01]  /*0ed0*/  MOV R4, R2 ;  /* 0x0000000200047202 */ /* 0x000fe20000000f00 */
[----:B------:R-:W-:Y:S01]  /*0ee0*/  IMAD.MOV.U32 R13, RZ, RZ, R3 ;  /* 0x000000ffff0d7224 */ /* 0x000fe200078e0003 */
[----:B------:R-:W-:-:S07]  /*0ef0*/  MOV R0, 0xf10 ;  /* 0x00000f1000007802 */ /* 0x000fce0000000f00 */
[----:B------:R-:W-:Y:S05]  /*0f00*/  CALL.REL.NOINC `($__internal_19_$__cuda_sm20_rem_s64) ;  /* 0x0000000800487944 */ /* 0x000fea0003c00000 */
[----:B------:R-:W-:Y:S01]  /*0f10*/  IMAD.MOV.U32 R2, RZ, RZ, R4 ;  /* 0x000000ffff027224 */ /* 0x000fe200078e0004 */
[----:B------:R-:W-:-:S07]  /*0f20*/  MOV R3, R13 ;  /* 0x0000000d00037202 */ /* 0x000fce0000000f00 */
.L_x_97:
[----:B------:R-:W-:Y:S05]  /*0f30*/  BSYNC.RECONVERGENT B0 ;  /* 0x0000000000007941 */ /* 0x000fea0003800200 */
.L_x_95:
        /* <DEDUP_REMOVED lines=32> */
.L_x_98:
[----:B------:R-:W-:Y:S01]  /*1140*/  IMAD.U32 R3, RZ, RZ, UR5 ;  /* 0x00000005ff037e24 */ /* 0x000fe2000f8e00ff */
[----:B------:R-:W-:Y:S01]  /*1150*/  MOV R2, UR4 ;  /* 0x0000000400027c02 */ /* 0x000fe20008000f00 */
[----:B------:R-:W-:Y:S01]  /*1160*/  IMAD.MOV.U32 R4, RZ, RZ, R8 ;  /* 0x000000ffff047224 */ /* 0x000fe200078e0008 */
[----:B------:R-:W-:Y:S01]  /*1170*/  MOV R3, RZ ;  /* 0x000000ff00037202 */ /* 0x000fe20000000f00 */
[----:B------:R-:W-:Y:S01]  /*1180*/  IMAD.U32 R0, RZ, RZ, UR7 ;  /* 0x00000007ff007e24 */ /* 0x000fe2000f8e00ff */
[----:B------:R-:W-:-:S07]  /*1190*/  MOV R6, 0x11b0 ;  /* 0x000011b000067802 */ /* 0x000fce0000000f00 */
[----:B-----5:R-:W-:Y:S05]  /*11a0*/  CALL.REL.NOINC `($__internal_18_$__cuda_sm20_div_s64) ;  /* 0x0000000000507944 */ /* 0x020fea0003c00000 */
[----:B------:R-:W-:-:S07]  /*11b0*/  IMAD.MOV.U32 R2, RZ, RZ, R0 ;  /* 0x000000ffff027224 */ /* 0x000fce00078e0000 */
.L_x_99:
        /* <DEDUP_REMOVED lines=14> */
[----:B------:R-:W2:Y:S01]  /*12a0*/  LDG.E.CONSTANT R5, desc[UR10][R4.64] ;  /* 0x0000000a04057981 */ /* 0x000ea2000c1e9900 */
[----:B0-----:R-:W-:-:S04]  /*12b0*/  LEA R2, P0, R8, UR4, 0x2 ;  /* 0x0000000408027c11 */ /* 0x001fc8000f8010ff */
[----:B------:R-:W-:-:S05]  /*12c0*/  LEA.HI.X R3, R8, UR5, RZ, 0x2, P0 ;  /* 0x0000000508037c11 */ /* 0x000fca00080f14ff */
[----:B--2---:R-:W-:Y:S01]  /*12d0*/  STG.E desc[UR10][R2.64], R5 ;  /* 0x0000000502007986 */ /* 0x004fe2000c10190a */
[----:B------:R-:W-:Y:S05]  /*12e0*/  EXIT ;  /* 0x000000000000794d */ /* 0x000fea0003800000 */
        .weak           $__internal_18_$__cuda_sm20_div_s64
        .type           $__internal_18_$__cuda_sm20_div_s64,@function
        .size           $__internal_18_$__cuda_sm20_div_s64,($__internal_19_$__cuda_sm20_rem_s64 - $__internal_18_$__cuda_sm20_div_s64)
$__internal_18_$__cuda_sm20_div_s64:
        /* <DEDUP_REMOVED lines=83> */
[----:B------:R-:W-:Y:S06]  /*1820*/  RET.REL.NODEC R14 `(_Z19gather_kernel_float12KernelParamsPKfPKlPf) ;  /* 0xffffffe40ef47950 */ /* 0x000fec0003c3ffff */
        .weak           $__internal_19_$__cuda_sm20_rem_s64
        .type           $__internal_19_$__cuda_sm20_rem_s64,@function
        .size           $__internal_19_$__cuda_sm20_rem_s64,(.L_x_120 - $__internal_19_$__cuda_sm20_rem_s64)
$__internal_19_$__cuda_sm20_rem_s64:
        /* <DEDUP_REMOVED lines=77> */
[----:B------:R-:W-:Y:S06]  /*1d00*/  RET.REL.NODEC R2 `(_Z19gather_kernel_float12KernelParamsPKfPKlPf) ;  /* 0xffffffe002bc7950 */ /* 0x000fec0003c3ffff */
.L_x_100:
        /* <DEDUP_REMOVED lines=15> */
.L_x_120:


//--------------------- .nv.shared.reserved.0     --------------------------
	.section	.nv.shared.reserved.0,"aw",@nobits
	.weak		__nv_reservedSMEM_offset_0_alias
	.size		__nv_reservedSMEM_offset_0_alias, 0, 64
	.other		__nv_reservedSMEM_offset_0_alias,@"STO_CUDA_RESERVED_SHARED STV_DEFAULT"
__nv_reservedSMEM_offset_0_alias:
	.zero		0
	.zero		64


//--------------------- .nv.global                --------------------------
	.section	.nv.global,"aw",@nobits
.nv.global:
	.type		_ZN34_INTERNAL_2195e768_4_k_cu_083191326thrust24THRUST_300001_SM_1000_NS12placeholders2_5E,@object
	.size		_ZN34_INTERNAL_2195e768_4_k_cu_083191326thrust24THRUST_300001_SM_1000_NS12placeholders2_5E,(_ZN34_INTERNAL_2195e768_4_k_cu_083191324cuda3std3__45__cpo6cbeginE - _ZN34_INTERNAL_2195e768_4_k_cu_083191326thrust24THRUST_300001_SM_1000_NS12placeholders2_5E)
_ZN34_INTERNAL_2195e768_4_k_cu_083191326thrust24THRUST_300001_SM_1000_NS12placeholders2_5E:
	.zero		1
	.type		_ZN34_INTERNAL_2195e768_4_k_cu_083191324cuda3std3__45__cpo6cbeginE,@object
	.size		_ZN34_INTERNAL_2195e768_4_k_cu_083191324cuda3std3__45__cpo6cbeginE,(_ZN34_INTERNAL_2195e768_4_k_cu_083191324cuda3std6ranges3__45__cpo6cbeginE - _ZN34_INTERNAL_2195e768_4_k_cu_083191324cuda3std3__45__cpo6cbeginE)
_ZN34_INTERNAL_2195e768_4_k_cu_083191324cuda3std3__45__cpo6cbeginE:
	.zero		1
	.type		_ZN34_INTERNAL_2195e768_4_k_cu_083191324cuda3std6ranges3__45__cpo6cbeginE,@object
	.size		_ZN34_INTERNAL_2195e768_4_k_cu_083191324cuda3std6ranges3__45__cpo6cbeginE,(_ZN34_INTERNAL_2195e768_4_k_cu_083191324cuda3std3__48in_placeE - _ZN34_INTERNAL_2195e768_4_k_cu_083191324cuda3std6ranges3__45__cpo6cbeginE)
_ZN34_INTERNAL_2195e768_4_k_cu_083191324cuda3std6ranges3__45__cpo6cbeginE:
	.zero		1
	.type		_ZN34_INTERNAL_2195e768_4_k_cu_083191324cuda3std3__48in_placeE,@object
	.size		_ZN34_INTERNAL_2195e768_4_k_cu_083191324cuda3std3__48in_placeE,(_ZN34_INTERNAL_2195e768_4_k_cu_083191324cuda3std6ranges3__45__cpo4sizeE - _ZN34_INTERNAL_2195e768_4_k_cu_083191324cuda3std3__48in_placeE)
_ZN34_INTERNAL_2195e768_4_k_cu_083191324cuda3std3__48in_placeE:
	.zero		1
	.type		_ZN34_INTERNAL_2195e768_4_k_cu_083191324cuda3std6ranges3__45__cpo4sizeE,@object
	.size		_ZN34_INTERNAL_2195e768_4_k_cu_083191324cuda3std6ranges3__45__cpo4sizeE,(_ZN34_INTERNAL_2195e768_4_k_cu_083191326thrust24THRUST_300001_SM_1000_NS12placeholders2_9E - _ZN34_INTERNAL_2195e768_4_k_cu_083191324cuda3std6ranges3__45__cpo4sizeE)
_ZN34_INTERNAL_2195e768_4_k_cu_083191324cuda3std6ranges3__45__cpo4sizeE:
	.zero		1
	.type		_ZN34_INTERNAL_2195e768_4_k_cu_083191326thrust24THRUST_300001_SM_1000_NS12placeholders2_9E,@object
	.size		_ZN34_INTERNAL_2195e768_4_k_cu_083191326thrust24THRUST_300001_SM_1000_NS12placeholders2_9E,(_ZN34_INTERNAL_2195e768_4_k_cu_083191324cuda3std3__45__cpo7crbeginE - _ZN34_INTERNAL_2195e768_4_k_cu_083191326thrust24THRUST_300001_SM_1000_NS12placeholders2_9E)
_ZN34_INTERNAL_2195e768_4_k_cu_083191326thrust24THRUST_300001_SM_1000_NS12placeholders2_9E:
	.zero		1
	.type		_ZN34_INTERNAL_2195e768_4_k_cu_083191324cuda3std3__45__cpo7crbeginE,@object
	.size		_ZN34_INTERNAL_2195e768_4_k_cu_083191324cuda3std3__45__cpo7crbeginE,(_ZN34_INTERNAL_2195e768_4_k_cu_083191324cuda3std6ranges3__45__cpo4nextE - _ZN34_INTERNAL_2195e768_4_k_cu_083191324cuda3std3__45__cpo7crbeginE)
_ZN34_INTERNAL_2195e768_4_k_cu_083191324cuda3std3__45__cpo7crbeginE:
	.zero		1
	.type		_ZN34_INTERNAL_2195e768_4_k_cu_083191324cuda3std6ranges3__45__cpo4nextE,@object
	.size		_ZN34_INTERNAL_2195e768_4_k_cu_083191324cuda3std6ranges3__45__cpo4nextE,(_ZN34_INTERNAL_2195e768_4_k_cu_083191324cuda3std6ranges3__45__cpo4swapE - _ZN34_INTERNAL_2195e768_4_k_cu_083191324cuda3std6ranges3__45__cpo4nextE)
_ZN34_INTERNAL_2195e768_4_k_cu_083191324cuda3std6ranges3__45__cpo4nextE:
	.zero		1
	.type		_ZN34_INTERNAL_2195e768_4_k_cu_083191324cuda3std6ranges3__45__cpo4swapE,@object
	.size		_ZN34_INTERNAL_2195e768_4_k_cu_083191324cuda3std6ranges3__45__cpo4swapE,(_ZN34_INTERNAL_2195e768_4_k_cu_083191326thrust24THRUST_300001_SM_1000_NS12placeholders2_1E - _ZN34_INTERNAL_2195e768_4_k_cu_083191324cuda3std6ranges3__45__cpo4swapE)
_ZN34_INTERNAL_2195e768_4_k_cu_083191324cuda3std6ranges3__45__cpo4swapE:
	.zero		1
	.type		_ZN34_INTERNAL_2195e768_4_k_cu_083191326thrust24THRUST_300001_SM_1000_NS12placeholders2_1E,@object
	.size		_ZN34_INTERNAL_2195e768_4_k_cu_083191326thrust24THRUST_300001_SM_1000_NS12placeholders2_1E,(_ZN34_INTERNAL_2195e768_4_k_cu_083191326thrust24THRUST_300001_SM_1000_NS12placeholders2_3E - _ZN34_INTERNAL_2195e768_4_k_cu_083191326thrust24THRUST_300001_SM_1000_NS12placeholders2_1E)
_ZN34_INTERNAL_2195e768_4_k_cu_083191326thrust24THRUST_300001_SM_1000_NS12placeholders2_1E:
	.zero		1
	.type		_ZN34_INTERNAL_2195e768_4_k_cu_083191326thrust24THRUST_300001_SM_1000_NS12placeholders2_3E,@object
	.size		_ZN34_INTERNAL_2195e768_4_k_cu_083191326thrust24THRUST_300001_SM_1000_NS12placeholders2_3E,(_ZN34_INTERNAL_2195e768_4_k_cu_083191324cuda3std3__45__cpo5beginE - _ZN34_INTERNAL_2195e768_4_k_cu_083191326thrust24THRUST_300001_SM_1000_NS12placeholders2_3E)
_ZN34_INTERNAL_2195e768_4_k_cu_083191326thrust24THRUST_300001_SM_1000_NS12placeholders2_3E:
	.zero		1
	.type		_ZN34_INTERNAL_2195e768_4_k_cu_083191324cuda3std3__45__cpo5beginE,@object
	.size		_ZN34_INTERNAL_2195e768_4_k_cu_083191324cuda3std3__45__cpo5beginE,(_ZN34_INTERNAL_2195e768_4_k_cu_083191324cuda3std6ranges3__45__cpo5beginE - _ZN34_INTERNAL_2195e768_4_k_cu_083191324cuda3std3__45__cpo5beginE)
_ZN34_INTERNAL_2195e768_4_k_cu_083191324cuda3std3__45__cpo5beginE:
	.zero		1
	.type		_ZN34_INTERNAL_2195e768_4_k_cu_083191324cuda3std6ranges3__45__cpo5beginE,@object
	.size		_ZN34_INTERNAL_2195e768_4_k_cu_083191324cuda3std6ranges3__45__cpo5beginE,(_ZN34_INTERNAL_2195e768_4_k_cu_083191324cuda3std3__436_GLOBAL__N__2195e768_4_k_cu_083191326ignoreE - _ZN34_INTERNAL_2195e768_4_k_cu_083191324cuda3std6ranges3__45__cpo5beginE)
_ZN34_INTERNAL_2195e768_4_k_cu_083191324cuda3std6ranges3__45__cpo5beginE:
	.zero		1
	.type		_ZN34_INTERNAL_2195e768_4_k_cu_083191324cuda3std3__436_GLOBAL__N__2195e768_4_k_cu_083191326ignoreE,@object
	.size		_ZN34_INTERNAL_2195e768_4_k_cu_083191324cuda3std3__436_GLOBAL__N__2195e768_4_k_cu_083191326ignoreE,(_ZN34_INTERNAL_2195e768_4_k_cu_083191324cuda3std6ranges3__45__cpo4dataE - _ZN34_INTERNAL_2195e768_4_k_cu_083191324cuda3std3__436_GLOBAL__N__2195e768_4_k_cu_083191326ignoreE)
_ZN34_INTERNAL_2195e768_4_k_cu_083191324cuda3std3__436_GLOBAL__N__2195e768_4_k_cu_083191326ignoreE:
	.zero		1
	.type		_ZN34_INTERNAL_2195e768_4_k_cu_083191324cuda3std6ranges3__45__cpo4dataE,@object
	.size		_ZN34_INTERNAL_2195e768_4_k_cu_083191324cuda3std6ranges3__45__cpo4dataE,(_ZN34_INTERNAL_2195e768_4_k_cu_083191326thrust24THRUST_300001_SM_1000_NS12placeholders2_7E - _ZN34_INTERNAL_2195e768_4_k_cu_083191324cuda3std6ranges3__45__cpo4dataE)
_ZN34_INTERNAL_2195e768_4_k_cu_083191324cuda3std6ranges3__45__cpo4dataE:
	.zero		1
	.type		_ZN34_INTERNAL_2195e768_4_k_cu_083191326thrust24THRUST_300001_SM_1000_NS12placeholders2_7E,@object
	.size		_ZN34_INTERNAL_2195e768_4_k_cu_083191326thrust24THRUST_300001_SM_1000_NS12placeholders2_7E,(_ZN34_INTERNAL_2195e768_4_k_cu_083191324cuda3std3__45__cpo6rbeginE - _ZN34_INTERNAL_2195e768_4_k_cu_083191326thrust24THRUST_300001_SM_1000_NS12placeholders2_7E)
_ZN34_INTERNAL_2195e768_4_k_cu_083191326thrust24THRUST_300001_SM_1000_NS12placeholders2_7E:
	.zero		1
	.type		_ZN34_INTERNAL_2195e768_4_k_cu_083191324cuda3std3__45__cpo6rbeginE,@object
	.size		_ZN34_INTERNAL_2195e768_4_k_cu_083191324cuda3std3__45__cpo6rbeginE,(_ZN34_INTERNAL_2195e768_4_k_cu_083191324cuda3std6ranges3__45__cpo7advanceE - _ZN34_INTERNAL_2195e768_4_k_cu_083191324cuda3std3__45__cpo6rbeginE)
_ZN34_INTERNAL_2195e768_4_k_cu_083191324cuda3std3__45__cpo6rbeginE:
	.zero		1
	.type		_ZN34_INTERNAL_2195e768_4_k_cu_083191324cuda3std6ranges3__45__cpo7advanceE,@object
	.size		_ZN34_INTERNAL_2195e768_4_k_cu_083191324cuda3std6ranges3__45__cpo7advanceE,(_ZN34_INTERNAL_2195e768_4_k_cu_083191324cuda3std3__47nulloptE - _ZN34_INTERNAL_2195e768_4_k_cu_083191324cuda3std6ranges3__45__cpo7advanceE)
_ZN34_INTERNAL_2195e768_4_k_cu_083191324cuda3std6ranges3__45__cpo7advanceE:
	.zero		1
	.type		_ZN34_INTERNAL_2195e768_4_k_cu_083191324cuda3std3__47nulloptE,@object
	.size		_ZN34_INTERNAL_2195e768_4_k_cu_083191324cuda3std3__47nulloptE,(_ZN34_INTERNAL_2195e768_4_k_cu_083191324cuda3std6ranges3__45__cpo8distanceE - _ZN34_INTERNAL_2195e768_4_k_cu_083191324cuda3std3__47nulloptE)
_ZN34_INTERNAL_2195e768_4_k_cu_083191324cuda3std3__47nulloptE:
	.zero		1
	.type		_ZN34_INTERNAL_2195e768_4_k_cu_083191324cuda3std6ranges3__45__cpo8distanceE,@object
	.size		_ZN34_INTERNAL_2195e768_4_k_cu_083191324cuda3std6ranges3__45__cpo8distanceE,(_ZN34_INTERNAL_2195e768_4_k_cu_083191326thrust24THRUST_300001_SM_1000_NS12placeholders2_6E - _ZN34_INTERNAL_2195e768_4_k_cu_083191324cuda3std6ranges3__45__cpo8distanceE)
_ZN34_INTERNAL_2195e768_4_k_cu_083191324cuda3std6ranges3__45__cpo8distanceE:
	.zero		1
	.type		_ZN34_INTERNAL_2195e768_4_k_cu_083191326thrust24THRUST_300001_SM_1000_NS12placeholders2_6E,@object
	.size		_ZN34_INTERNAL_2195e768_4_k_cu_083191326thrust24THRUST_300001_SM_1000_NS12placeholders2_6E,(_ZN34_INTERNAL_2195e768_4_k_cu_083191324cuda3std3__45__cpo4cendE - _ZN34_INTERNAL_2195e768_4_k_cu_083191326thrust24THRUST_300001_SM_1000_NS12placeholders2_6E)
_ZN34_INTERNAL_2195e768_4_k_cu_083191326thrust24THRUST_300001_SM_1000_NS12placeholders2_6E:
	.zero		1
	.type		_ZN34_INTERNAL_2195e768_4_k_cu_083191324cuda3std3__45__cpo4cendE,@object
	.size		_ZN34_INTERNAL_2195e768_4_k_cu_083191324cuda3std3__45__cpo4cendE,(_ZN34_INTERNAL_2195e768_4_k_cu_083191324cuda3std6ranges3__45__cpo4cendE - _ZN34_INTERNAL_2195e768_4_k_cu_083191324cuda3std3__45__cpo4cendE)
_ZN34_INTERNAL_2195e768_4_k_cu_083191324cuda3std3__45__cpo4cendE:
	.zero		1
	.type		_ZN34_INTERNAL_2195e768_4_k_cu_083191324cuda3std6ranges3__45__cpo4cendE,@object
	.size		_ZN34_INTERNAL_2195e768_4_k_cu_083191324cuda3std6ranges3__45__cpo4cendE,(_ZN34_INTERNAL_2195e768_4_k_cu_083191324cuda3std3__420unreachable_sentinelE - _ZN34_INTERNAL_2195e768_4_k_cu_083191324cuda3std6ranges3__45__cpo4cendE)
_ZN34_INTERNAL_2195e768_4_k_cu_083191324cuda3std6ranges3__45__cpo4cendE:
	.zero		1
	.type		_ZN34_INTERNAL_2195e768_4_k_cu_083191324cuda3std3__420unreachable_sentinelE,@object
	.size		_ZN34_INTERNAL_2195e768_4_k_cu_083191324cuda3std3__420unreachable_sentinelE,(_ZN34_INTERNAL_2195e768_4_k_cu_083191324cuda3std6ranges3__45__cpo5ssizeE - _ZN34_INTERNAL_2195e768_4_k_cu_083191324cuda3std3__420unreachable_sentinelE)
_ZN34_INTERNAL_2195e768_4_k_cu_083191324cuda3std3__420unreachable_sentinelE:
	.zero		1
	.type		_ZN34_INTERNAL_2195e768_4_k_cu_083191324cuda3std6ranges3__45__cpo5ssizeE,@object
	.size		_ZN34_INTERNAL_2195e768_4_k_cu_083191324cuda3std6ranges3__45__cpo5ssizeE,(_ZN34_INTERNAL_2195e768_4_k_cu_083191326thrust24THRUST_300001_SM_1000_NS12placeholders3_10E - _ZN34_INTERNAL_2195e768_4_k_cu_083191324cuda3std6ranges3__45__cpo5ssizeE)
_ZN34_INTERNAL_2195e768_4_k_cu_083191324cuda3std6ranges3__45__cpo5ssizeE:
	.zero		1
	.type		_ZN34_INTERNAL_2195e768_4_k_cu_083191326thrust24THRUST_300001_SM_1000_NS12placeholders3_10E,@object
	.size		_ZN34_INTERNAL_2195e768_4_k_cu_083191326thrust24THRUST_300001_SM_1000_NS12placeholders3_10E,(_ZN34_INTERNAL_2195e768_4_k_cu_083191324cuda3std3__45__cpo5crendE - _ZN34_INTERNAL_2195e768_4_k_cu_083191326thrust24THRUST_300001_SM_1000_NS12placeholders3_10E)
_ZN34_INTERNAL_2195e768_4_k_cu_083191326thrust24THRUST_300001_SM_1000_NS12placeholders3_10E:
	.zero		1
	.type		_ZN34_INTERNAL_2195e768_4_k_cu_083191324cuda3std3__45__cpo5crendE,@object
	.size		_ZN34_INTERNAL_2195e768_4_k_cu_083191324cuda3std3__45__cpo5crendE,(_ZN34_INTERNAL_2195e768_4_k_cu_083191324cuda3std6ranges3__45__cpo4prevE - _ZN34_INTERNAL_2195e768_4_k_cu_083191324cuda3std3__45__cpo5crendE)
_ZN34_INTERNAL_2195e768_4_k_cu_083191324cuda3std3__45__cpo5crendE:
	.zero		1
	.type		_ZN34_INTERNAL_2195e768_4_k_cu_083191324cuda3std6ranges3__45__cpo4prevE,@object
	.size		_ZN34_INTERNAL_2195e768_4_k_cu_083191324cuda3std6ranges3__45__cpo4prevE,(_ZN34_INTERNAL_2195e768_4_k_cu_083191324cuda3std6ranges3__45__cpo9iter_moveE - _ZN34_INTERNAL_2195e768_4_k_cu_083191324cuda3std6ranges3__45__cpo4prevE)
_ZN34_INTERNAL_2195e768_4_k_cu_083191324cuda3std6ranges3__45__cpo4prevE:
	.zero		1
	.type		_ZN34_INTERNAL_2195e768_4_k_cu_083191324cuda3std6ranges3__45__cpo9iter_moveE,@object
	.size		_ZN34_INTERNAL_2195e768_4_k_cu_083191324cuda3std6ranges3__45__cpo9iter_moveE,(_ZN34_INTERNAL_2195e768_4_k_cu_083191326thrust24THRUST_300001_SM_1000_NS12placeholders2_2E - _ZN34_INTERNAL_2195e768_4_k_cu_083191324cuda3std6ranges3__45__cpo9iter_moveE)
_ZN34_INTERNAL_2195e768_4_k_cu_083191324cuda3std6ranges3__45__cpo9iter_moveE:
	.zero		1
	.type		_ZN34_INTERNAL_2195e768_4_k_cu_083191326thrust24THRUST_300001_SM_1000_NS12placeholders2_2E,@object
	.size		_ZN34_INTERNAL_2195e768_4_k_cu_083191326thrust24THRUST_300001_SM_1000_NS12placeholders2_2E,(_ZN34_INTERNAL_2195e768_4_k_cu_083191326thrust24THRUST_300001_SM_1000_NS12placeholders2_4E - _ZN34_INTERNAL_2195e768_4_k_cu_083191326thrust24THRUST_300001_SM_1000_NS12placeholders2_2E)
_ZN34_INTERNAL_2195e768_4_k_cu_083191326thrust24THRUST_300001_SM_1000_NS12placeholders2_2E:
	.zero		1
	.type		_ZN34_INTERNAL_2195e768_4_k_cu_083191326thrust24THRUST_300001_SM_1000_NS12placeholders2_4E,@object
	.size		_ZN34_INTERNAL_2195e768_4_k_cu_083191326thrust24THRUST_300001_SM_1000_NS12placeholders2_4E,(_ZN34_INTERNAL_2195e768_4_k_cu_083191324cuda3std3__45__cpo3endE - _ZN34_INTERNAL_2195e768_4_k_cu_083191326thrust24THRUST_300001_SM_1000_NS12placeholders2_4E)
_ZN34_INTERNAL_2195e768_4_k_cu_083191326thrust24THRUST_300001_SM_1000_NS12placeholders2_4E:
	.zero		1
	.type		_ZN34_INTERNAL_2195e768_4_k_cu_083191324cuda3std3__45__cpo3endE,@object
	.size		_ZN34_INTERNAL_2195e768_4_k_cu_083191324cuda3std3__45__cpo3endE,(_ZN34_INTERNAL_2195e768_4_k_cu_083191324cuda3std6ranges3__45__cpo3endE - _ZN34_INTERNAL_2195e768_4_k_cu_083191324cuda3std3__45__cpo3endE)
_ZN34_INTERNAL_2195e768_4_k_cu_083191324cuda3std3__45__cpo3endE:
	.zero		1
	.type		_ZN34_INTERNAL_2195e768_4_k_cu_083191324cuda3std6ranges3__45__cpo3endE,@object
	.size		_ZN34_INTERNAL_2195e768_4_k_cu_083191324cuda3std6ranges3__45__cpo3endE,(_ZN34_INTERNAL_2195e768_4_k_cu_083191324cuda3std3__419piecewise_constructE - _ZN34_INTERNAL_2195e768_4_k_cu_083191324cuda3std6ranges3__45__cpo3endE)
_ZN34_INTERNAL_2195e768_4_k_cu_083191324cuda3std6ranges3__45__cpo3endE:
	.zero		1
	.type		_ZN34_INTERNAL_2195e768_4_k_cu_083191324cuda3std3__419piecewise_constructE,@object
	.size		_ZN34_INTERNAL_2195e768_4_k_cu_083191324cuda3std3__419piecewise_constructE,(_ZN34_INTERNAL_2195e768_4_k_cu_083191324cuda3std6ranges3__45__cpo5cdataE - _ZN34_INTERNAL_2195e768_4_k_cu_083191324cuda3std3__419piecewise_constructE)
_ZN34_INTERNAL_2195e768_4_k_cu_083191324cuda3std3__419piecewise_constructE:
	.zero		1
	.type		_ZN34_INTERNAL_2195e768_4_k_cu_083191324cuda3std6ranges3__45__cpo5cdataE,@object
	.size		_ZN34_INTERNAL_2195e768_4_k_cu_083191324cuda3std6ranges3__45__cpo5cdataE,(_ZN34_INTERNAL_2195e768_4_k_cu_083191326thrust24THRUST_300001_SM_1000_NS12placeholders2_8E - _ZN34_INTERNAL_2195e768_4_k_cu_083191324cuda3std6ranges3__45__cpo5cdataE)
_ZN34_INTERNAL_2195e768_4_k_cu_083191324cuda3std6ranges3__45__cpo5cdataE:
	.zero		1
	.type		_ZN34_INTERNAL_2195e768_4_k_cu_083191326thrust24THRUST_300001_SM_1000_NS12placeholders2_8E,@object
	.size		_ZN34_INTERNAL_2195e768_4_k_cu_083191326thrust24THRUST_300001_SM_1000_NS12placeholders2_8E,(_ZN34_INTERNAL_2195e768_4_k_cu_083191324cuda3std3__45__cpo4rendE - _ZN34_INTERNAL_2195e768_4_k_cu_083191326thrust24THRUST_300001_SM_1000_NS12placeholders2_8E)
_ZN34_INTERNAL_2195e768_4_k_cu_083191326thrust24THRUST_300001_SM_1000_NS12placeholders2_8E:
	.zero		1
	.type		_ZN34_INTERNAL_2195e768_4_k_cu_083191324cuda3std3__45__cpo4rendE,@object
	.size		_ZN34_INTERNAL_2195e768_4_k_cu_083191324cuda3std3__45__cpo4rendE,(_ZN34_INTERNAL_2195e768_4_k_cu_083191324cuda3std6ranges3__45__cpo9iter_swapE - _ZN34_INTERNAL_2195e768_4_k_cu_083191324cuda3std3__45__cpo4rendE)
_ZN34_INTERNAL_2195e768_4_k_cu_083191324cuda3std3__45__cpo4rendE:
	.zero		1
	.type		_ZN34_INTERNAL_2195e768_4_k_cu_083191324cuda3std6ranges3__45__cpo9iter_swapE,@object
	.size		_ZN34_INTERNAL_2195e768_4_k_cu_083191324cuda3std6ranges3__45__cpo9iter_swapE,(_ZN34_INTERNAL_2195e768_4_k_cu_083191324cuda3std3__48unexpectE - _ZN34_INTERNAL_2195e768_4_k_cu_083191324cuda3std6ranges3__45__cpo9iter_swapE)
_ZN34_INTERNAL_2195e768_4_k_cu_083191324cuda3std6ranges3__45__cpo9iter_swapE:
	.zero		1
	.type		_ZN34_INTERNAL_2195e768_4_k_cu_083191324cuda3std3__48unexpectE,@object
	.size		_ZN34_INTERNAL_2195e768_4_k_cu_083191324cuda3std3__48unexpectE,(_ZN34_INTERNAL_2195e768_4_k_cu_083191326thrust24THRUST_300001_SM_1000_NS6system6detail10sequential3seqE - _ZN34_INTERNAL_2195e768_4_k_cu_083191324cuda3std3__48unexpectE)
_ZN34_INTERNAL_2195e768_4_k_cu_083191324cuda3std3__48unexpectE:
	.zero		1
	.type		_ZN34_INTERNAL_2195e768_4_k_cu_083191326thrust24THRUST_300001_SM_1000_NS6system6detail10sequential3seqE,@object
	.size		_ZN34_INTERNAL_2195e768_4_k_cu_083191326thrust24THRUST_300001_SM_1000_NS6system6detail10sequential3seqE,(.L_29 - _ZN34_INTERNAL_2195e768_4_k_cu_083191326thrust24THRUST_300001_SM_1000_NS6system6detail10sequential3seqE)
_ZN34_INTERNAL_2195e768_4_k_cu_083191326thrust24THRUST_300001_SM_1000_NS6system6detail10sequential3seqE:
	.zero		1
.L_29:


//--------------------- .nv.constant0._ZN3cub18CUB_300001_SM_10006detail11EmptyKernelIvEEvv --------------------------
	.section	.nv.constant0._ZN3cub18CUB_300001_SM_10006detail11EmptyKernelIvEEvv,"a",@progbits
	.sectionflags	@""
	.align	4
.nv.constant0._ZN3cub18CUB_300001_SM_10006detail11EmptyKernelIvEEvv:
	.zero		896


//--------------------- .nv.constant0._Z13gather_kernelIbEv12KernelParamsPKT_PKlPS1_ --------------------------
	.section	.nv.constant0._Z13gather_kernelIbEv12KernelParamsPKT_PKlPS1_,"a",@progbits
	.sectionflags	@""
	.align	4
.nv.constant0._Z13gather_kernelIbEv12KernelParamsPKT_PKlPS1_:
	.zero		960


//--------------------- .nv.constant0._Z13gather_kernelItEv12KernelParamsPKT_PKlPS1_ --------------------------
	.section	.nv.constant0._Z13gather_kernelItEv12KernelParamsPKT_PKlPS1_,"a",@progbits
	.sectionflags	@""
	.align	4
.nv.constant0._Z13gather_kernelItEv12KernelParamsPKT_PKlPS1_:
	.zero		960


//--------------------- .nv.constant0._Z13gather_kernelIhEv12KernelParamsPKT_PKlPS1_ --------------------------
	.section	.nv.constant0._Z13gather_kernelIhEv12KernelParamsPKT_PKlPS1_,"a",@progbits
	.sectionflags	@""
	.align	4
.nv.constant0._Z13gather_kernelIhEv12KernelParamsPKT_PKlPS1_:
	.zero		960


//--------------------- .nv.constant0._Z13gather_kernelIsEv12KernelParamsPKT_PKlPS1_ --------------------------
	.section	.nv.constant0._Z13gather_kernelIsEv12KernelParamsPKT_PKlPS1_,"a",@progbits
	.sectionflags	@""
	.align	4
.nv.constant0._Z13gather_kernelIsEv12KernelParamsPKT_PKlPS1_:
	.zero		960


//--------------------- .nv.constant0._Z13gather_kernelIaEv12KernelParamsPKT_PKlPS1_ --------------------------
	.section	.nv.constant0._Z13gather_kernelIaEv12KernelParamsPKT_PKlPS1_,"a",@progbits
	.sectionflags	@""
	.align	4
.nv.constant0._Z13gather_kernelIaEv12KernelParamsPKT_PKlPS1_:
	.zero		960


//--------------------- .nv.constant0._Z13gather_kernelIlEv12KernelParamsPKT_PKlPS1_ --------------------------
	.section	.nv.constant0._Z13gather_kernelIlEv12KernelParamsPKT_PKlPS1_,"a",@progbits
	.sectionflags	@""
	.align	4
.nv.constant0._Z13gather_kernelIlEv12KernelParamsPKT_PKlPS1_:
	.zero		960


//--------------------- .nv.constant0._Z13gather_kernelIiEv12KernelParamsPKT_PKlPS1_ --------------------------
	.section	.nv.constant0._Z13gather_kernelIiEv12KernelParamsPKT_PKlPS1_,"a",@progbits
	.sectionflags	@""
	.align	4
.nv.constant0._Z13gather_kernelIiEv12KernelParamsPKT_PKlPS1_:
	.zero		960


//--------------------- .nv.constant0._Z13gather_kernelIdEv12KernelParamsPKT_PKlPS1_ --------------------------
	.section	.nv.constant0._Z13gather_kernelIdEv12KernelParamsPKT_PKlPS1_,"a",@progbits
	.sectionflags	@""
	.align	4
.nv.constant0._Z13gather_kernelIdEv12KernelParamsPKT_PKlPS1_:
	.zero		960


//--------------------- .nv.constant0._Z18gather_kernel_half12KernelParamsPK6__halfPKlPS0_ --------------------------
	.section	.nv.constant0._Z18gather_kernel_half12KernelParamsPK6__halfPKlPS0_,"a",@progbits
	.sectionflags	@""
	.align	4
.nv.constant0._Z18gather_kernel_half12KernelParamsPK6__halfPKlPS0_:
	.zero		960


//--------------------- .nv.constant0._Z19gather_kernel_float12KernelParamsPKfPKlPf --------------------------
	.section	.nv.constant0._Z19gather_kernel_float12KernelParamsPKfPKlPf,"a",@progbits
	.sectionflags	@""
	.align	4
.nv.constant0._Z19gather_kernel_float12KernelParamsPKfPKlPf:
	.zero		960


//--------------------- SYMBOLS --------------------------

	.type		.nv.reservedSmem.offset0,@object
	.size		.nv.reservedSmem.offset0,0x4
